	.target	sm_90a

	.elftype	@"ET_EXEC"


//--------------------- .note.nv.tkinfo           --------------------------
	.section	.note.nv.tkinfo,"",@"SHT_NOTE"
	.sectionflags	@"SHF_NOTE_NV_TKINFO"
	.tkinfo
        /*0018*/ 	.word	0x00000002
        /*0030*/ 	.string	""
        /*0030*/ 	.string	"ptxas"
        /*0030*/ 	.string	"Cuda compilation tools, release 13.0, V13.0.88"
        /*0030*/ 	.string	"Build cuda_13.0.r13.0/compiler.36424714_0"
        /*0030*/ 	.string	"-arch sm_90a -m 64 "



//--------------------- .note.nv.cuinfo           --------------------------
	.section	.note.nv.cuinfo,"",@"SHT_NOTE"
	.sectionflags	@"SHF_NOTE_NV_CUINFO"
        /*0018*/ 	.short	0x0002
        /*001a*/ 	.short	0x005a
        /*001c*/ 	.short	0x0082
	.zero		2


//--------------------- .nv.info                  --------------------------
	.section	.nv.info,"",@"SHT_CUDA_INFO"
	.align	4


	//----- nvinfo : EIATTR_REGCOUNT
	.align		4
        /*0000*/ 	.byte	0x04, 0x2f
        /*0002*/ 	.short	(.L_15 - .L_14)
	.align		4
.L_14:
        /*0004*/ 	.word	index@(_ZN7cutlass13device_kernelINS_4gemm6kernel13GemmUniversalIN4cute5tupleIJiiiiEEENS1_10collective13CollectiveMmaINS1_34MainloopSm90TmaGmmaWarpSpecializedILi14ENS5_IJNS4_1CILi1EEESB_SB_EEENS1_35KernelTmaWarpSpecializedCooperativeEEENS5_IJNSA_ILi384EEENSA_ILi112EEENSA_ILi16EEEEEENS_10bfloat16_tENS5_IJlSB_lEEESJ_SK_NS4_8TiledMMAINS4_8MMA_AtomIJNS4_4SM904GMMA27MMA_64x16x16_F32BF16BF16_SSILNSO_5MajorE0ELSQ_0ELNSO_7ScaleInE1ELSR_1EEEEEENS4_6LayoutINS5_IJNSA_ILi2EEESB_SB_EEENS5_IJSB_NSA_ILi0EEESX_EEEEENS5_IJNS4_10UnderscoreES10_S10_EEEEENS4_13SM90_TMA_LOADENS4_14ComposedLayoutINS4_7SwizzleILi1ELi4ELi3EEENS4_18smem_ptr_flag_bitsILi16EEENSU_INS5_IJNSA_ILi8EEESH_EEENS5_IJSH_SB_EEEEEEEvNS4_8identityES13_S1D_vS1E_EENS_8epilogue10collective6detail29Sm90TmaWarpSpecializedAdapterINS1H_15DefaultEpilogueISJ_SK_SK_NS1G_6thread17LinearCombinationISJ_Li1EffLNS1L_9ScaleType4KindE0ELNS_15FloatRoundStyleE2ESJ_EENS1_15EpilogueDefaultEEEEEvvEEEEvNT_6ParamsE)
        /*0008*/ 	.word	0x000000a8


	//----- nvinfo : EIATTR_FRAME_SIZE
	.align		4
.L_15:
        /*000c*/ 	.byte	0x04, 0x11
        /*000e*/ 	.short	(.L_17 - .L_16)
	.align		4
.L_16:
        /*0010*/ 	.word	index@(_ZN7cutlass13device_kernelINS_4gemm6kernel13GemmUniversalIN4cute5tupleIJiiiiEEENS1_10collective13CollectiveMmaINS1_34MainloopSm90TmaGmmaWarpSpecializedILi14ENS5_IJNS4_1CILi1EEESB_SB_EEENS1_35KernelTmaWarpSpecializedCooperativeEEENS5_IJNSA_ILi384EEENSA_ILi112EEENSA_ILi16EEEEEENS_10bfloat16_tENS5_IJlSB_lEEESJ_SK_NS4_8TiledMMAINS4_8MMA_AtomIJNS4_4SM904GMMA27MMA_64x16x16_F32BF16BF16_SSILNSO_5MajorE0ELSQ_0ELNSO_7ScaleInE1ELSR_1EEEEEENS4_6LayoutINS5_IJNSA_ILi2EEESB_SB_EEENS5_IJSB_NSA_ILi0EEESX_EEEEENS5_IJNS4_10UnderscoreES10_S10_EEEEENS4_13SM90_TMA_LOADENS4_14ComposedLayoutINS4_7SwizzleILi1ELi4ELi3EEENS4_18smem_ptr_flag_bitsILi16EEENSU_INS5_IJNSA_ILi8EEESH_EEENS5_IJSH_SB_EEEEEEEvNS4_8identityES13_S1D_vS1E_EENS_8epilogue10collective6detail29Sm90TmaWarpSpecializedAdapterINS1H_15DefaultEpilogueISJ_SK_SK_NS1G_6thread17LinearCombinationISJ_Li1EffLNS1L_9ScaleType4KindE0ELNS_15FloatRoundStyleE2ESJ_EENS1_15EpilogueDefaultEEEEEvvEEEEvNT_6ParamsE)
        /*0014*/ 	.word	0x00000000


	//----- nvinfo : EIATTR_MIN_STACK_SIZE
	.align		4
.L_17:
        /*0018*/ 	.byte	0x04, 0x12
        /*001a*/ 	.short	(.L_19 - .L_18)
	.align		4
.L_18:
        /*001c*/ 	.word	index@(_ZN7cutlass13device_kernelINS_4gemm6kernel13GemmUniversalIN4cute5tupleIJiiiiEEENS1_10collective13CollectiveMmaINS1_34MainloopSm90TmaGmmaWarpSpecializedILi14ENS5_IJNS4_1CILi1EEESB_SB_EEENS1_35KernelTmaWarpSpecializedCooperativeEEENS5_IJNSA_ILi384EEENSA_ILi112EEENSA_ILi16EEEEEENS_10bfloat16_tENS5_IJlSB_lEEESJ_SK_NS4_8TiledMMAINS4_8MMA_AtomIJNS4_4SM904GMMA27MMA_64x16x16_F32BF16BF16_SSILNSO_5MajorE0ELSQ_0ELNSO_7ScaleInE1ELSR_1EEEEEENS4_6LayoutINS5_IJNSA_ILi2EEESB_SB_EEENS5_IJSB_NSA_ILi0EEESX_EEEEENS5_IJNS4_10UnderscoreES10_S10_EEEEENS4_13SM90_TMA_LOADENS4_14ComposedLayoutINS4_7SwizzleILi1ELi4ELi3EEENS4_18smem_ptr_flag_bitsILi16EEENSU_INS5_IJNSA_ILi8EEESH_EEENS5_IJSH_SB_EEEEEEEvNS4_8identityES13_S1D_vS1E_EENS_8epilogue10collective6detail29Sm90TmaWarpSpecializedAdapterINS1H_15DefaultEpilogueISJ_SK_SK_NS1G_6thread17LinearCombinationISJ_Li1EffLNS1L_9ScaleType4KindE0ELNS_15FloatRoundStyleE2ESJ_EENS1_15EpilogueDefaultEEEEEvvEEEEvNT_6ParamsE)
        /*0020*/ 	.word	0x00000000
.L_19:


//--------------------- .nv.compat                --------------------------
	.section	.nv.compat,"",@"SHT_CUDA_COMPAT_INFO"
	.align	4
        /*0000*/ 	.byte	0x02, 0x09, 0x01, 0x00, 0x02, 0x02, 0x04, 0x00, 0x02, 0x05, 0x05, 0x00, 0x03, 0x07, 0x01, 0x01
        /*0010*/ 	.byte	0x02, 0x03, 0x01, 0x00, 0x02, 0x06, 0x01, 0x00, 0x04, 0x0b, 0x08, 0x00, 0x00, 0x00, 0x00, 0x00
        /*0020*/ 	.byte	0x00, 0x00, 0x00, 0x00


//--------------------- .nv.info._ZN7cutlass13device_kernelINS_4gemm6kernel13GemmUniversalIN4cute5tupleIJiiiiEEENS1_10collective13CollectiveMmaINS1_34MainloopSm90TmaGmmaWarpSpecializedILi14ENS5_IJNS4_1CILi1EEESB_SB_EEENS1_35KernelTmaWarpSpecializedCooperativeEEENS5_IJNSA_ILi384EEENSA_ILi112EEENSA_ILi16EEEEEENS_10bfloat16_tENS5_IJlSB_lEEESJ_SK_NS4_8TiledMMAINS4_8MMA_AtomIJNS4_4SM904GMMA27MMA_64x16x16_F32BF16BF16_SSILNSO_5MajorE0ELSQ_0ELNSO_7ScaleInE1ELSR_1EEEEEENS4_6LayoutINS5_IJNSA_ILi2EEESB_SB_EEENS5_IJSB_NSA_ILi0EEESX_EEEEENS5_IJNS4_10UnderscoreES10_S10_EEEEENS4_13SM90_TMA_LOADENS4_14ComposedLayoutINS4_7SwizzleILi1ELi4ELi3EEENS4_18smem_ptr_flag_bitsILi16EEENSU_INS5_IJNSA_ILi8EEESH_EEENS5_IJSH_SB_EEEEEEEvNS4_8identityES13_S1D_vS1E_EENS_8epilogue10collective6detail29Sm90TmaWarpSpecializedAdapterINS1H_15DefaultEpilogueISJ_SK_SK_NS1G_6thread17LinearCombinationISJ_Li1EffLNS1L_9ScaleType4KindE0ELNS_15FloatRoundStyleE2ESJ_EENS1_15EpilogueDefaultEEEEEvvEEEEvNT_6ParamsE --------------------------
	.section	.nv.info._ZN7cutlass13device_kernelINS_4gemm6kernel13GemmUniversalIN4cute5tupleIJiiiiEEENS1_10collective13CollectiveMmaINS1_34MainloopSm90TmaGmmaWarpSpecializedILi14ENS5_IJNS4_1CILi1EEESB_SB_EEENS1_35KernelTmaWarpSpecializedCooperativeEEENS5_IJNSA_ILi384EEENSA_ILi112EEENSA_ILi16EEEEEENS_10bfloat16_tENS5_IJlSB_lEEESJ_SK_NS4_8TiledMMAINS4_8MMA_AtomIJNS4_4SM904GMMA27MMA_64x16x16_F32BF16BF16_SSILNSO_5MajorE0ELSQ_0ELNSO_7ScaleInE1ELSR_1EEEEEENS4_6LayoutINS5_IJNSA_ILi2EEESB_SB_EEENS5_IJSB_NSA_ILi0EEESX_EEEEENS5_IJNS4_10UnderscoreES10_S10_EEEEENS4_13SM90_TMA_LOADENS4_14ComposedLayoutINS4_7SwizzleILi1ELi4ELi3EEENS4_18smem_ptr_flag_bitsILi16EEENSU_INS5_IJNSA_ILi8EEESH_EEENS5_IJSH_SB_EEEEEEEvNS4_8identityES13_S1D_vS1E_EENS_8epilogue10collective6detail29Sm90TmaWarpSpecializedAdapterINS1H_15DefaultEpilogueISJ_SK_SK_NS1G_6thread17LinearCombinationISJ_Li1EffLNS1L_9ScaleType4KindE0ELNS_15FloatRoundStyleE2ESJ_EENS1_15EpilogueDefaultEEEEEvvEEEEvNT_6ParamsE,"",@"SHT_CUDA_INFO"
	.sectionflags	@""
	.align	4


	//----- nvinfo : EIATTR_CUDA_API_VERSION
	.align		4
        /*0000*/ 	.byte	0x04, 0x37
        /*0002*/ 	.short	(.L_21 - .L_20)
.L_20:
        /*0004*/ 	.word	0x00000082


	//----- nvinfo : EIATTR_KPARAM_INFO
	.align		4
.L_21:
        /*0008*/ 	.byte	0x04, 0x17
        /*000a*/ 	.short	(.L_23 - .L_22)
.L_22:
        /*000c*/ 	.word	0x00000000
        /*0010*/ 	.short	0x0000
        /*0012*/ 	.short	0x0070
        /*0014*/ 	.byte	0x00, 0xf0, 0x01, 0x10


	//----- nvinfo : EIATTR_SPARSE_MMA_MASK
	.align		4
.L_23:
        /*0018*/ 	.byte	0x03, 0x50
        /*001a*/ 	.short	0x0000


	//----- nvinfo : EIATTR_MAXREG_COUNT
	.align		4
        /*001c*/ 	.byte	0x03, 0x1b
        /*001e*/ 	.short	0x00a8


	//----- nvinfo : EIATTR_NUM_BARRIERS
	.align		4
        /*0020*/ 	.byte	0x02, 0x4c
        /*0022*/ 	.byte	0x01
	.zero		1


	//----- nvinfo : EIATTR_EXTERNS
	.align		4
        /*0024*/ 	.byte	0x04, 0x0f
        /*0026*/ 	.short	(.L_25 - .L_24)


	//   ....[0]....
	.align		4
.L_24:
        /*0028*/ 	.word	index@(__assertfail)


	//----- nvinfo : EIATTR_MERCURY_ISA_VERSION
	.align		4
.L_25:
        /*002c*/ 	.byte	0x03, 0x5f
        /*002e*/ 	.short	0x0101


	//----- nvinfo : EIATTR_INT_WARP_WIDE_INSTR_OFFSETS
	.align		4
        /*0030*/ 	.byte	0x04, 0x31
        /*0032*/ 	.short	(.L_27 - .L_26)


	//   ....[0]....
.L_26:
        /*0034*/ 	.word	0x00000530


	//   ....[1]....
        /*0038*/ 	.word	0x00000540


	//   ....[2]....
        /*003c*/ 	.word	0x00000620


	//----- nvinfo : EIATTR_COOP_GROUP_MASK_REGIDS
	.align		4
.L_27:
        /*0040*/ 	.byte	0x04, 0x29
        /*0042*/ 	.short	(.L_29 - .L_28)


	//   ....[0]....
.L_28:
        /*0044*/ 	.word	0xffffffff


	//   ....[1]....
        /*0048*/ 	.word	0xffffffff


	//   ....[2]....
        /*004c*/ 	.word	0xffffffff


	//   ....[3]....
        /*0050*/ 	.word	0xffffffff


	//   ....[4]....
        /*0054*/ 	.word	0xffffffff


	//----- nvinfo : EIATTR_COOP_GROUP_INSTR_OFFSETS
	.align		4
.L_29:
        /*0058*/ 	.byte	0x04, 0x28
        /*005a*/ 	.short	(.L_31 - .L_30)


	//   ....[0]....
.L_30:
        /*005c*/ 	.word	0x00000060


	//   ....[1]....
        /*0060*/ 	.word	0x00000070


	//   ....[2]....
        /*0064*/ 	.word	0x00000130


	//   ....[3]....
        /*0068*/ 	.word	0x00000430


	//   ....[4]....
        /*006c*/ 	.word	0x00001110


	//----- nvinfo : EIATTR_REG_RECONFIG
	.align		4
.L_31:
        /*0070*/ 	.byte	0x01, 0x54
	.zero		2


	//----- nvinfo : EIATTR_SYSCALL_OFFSETS
	.align		4
        /*0074*/ 	.byte	0x04, 0x46
        /*0076*/ 	.short	(.L_33 - .L_32)


	//   ....[0]....
.L_32:
        /*0078*/ 	.word	0x000012c0


	//----- nvinfo : EIATTR_MBARRIER_INSTR_OFFSETS
	.align		4
.L_33:
        /*007c*/ 	.byte	0x04, 0x39
        /*007e*/ 	.short	(.L_35 - .L_34)


	//   ....[0]....
.L_34:
        /*0080*/ 	.word	0x00000250
        /*0084*/ 	.word	0x000000ff
        /*0088*/ 	.word	0x00000000
        /*008c*/ 	.short	0x0100
        /*008e*/ 	.byte	0x08
	.zero		1


	//   ....[1]....
        /*0090*/ 	.word	0x00000260
        /*0094*/ 	.word	0x000000ff
        /*0098*/ 	.word	0x00000070
        /*009c*/ 	.short	0x0100
        /*009e*/ 	.byte	0x08
	.zero		1


	//   ....[2]....
        /*00a0*/ 	.word	0x00000270
        /*00a4*/ 	.word	0x000000ff
        /*00a8*/ 	.word	0x00000008
        /*00ac*/ 	.short	0x0100
        /*00ae*/ 	.byte	0x08
	.zero		1


	//   ....[3]....
        /*00b0*/ 	.word	0x00000280
        /*00b4*/ 	.word	0x000000ff
        /*00b8*/ 	.word	0x00000078
        /*00bc*/ 	.short	0x0100
        /*00be*/ 	.byte	0x08
	.zero		1


	//   ....[4]....
        /*00c0*/ 	.word	0x00000290
        /*00c4*/ 	.word	0x000000ff
        /*00c8*/ 	.word	0x00000010
        /*00cc*/ 	.short	0x0100
        /*00ce*/ 	.byte	0x08
	.zero		1


	//   ....[5]....
        /*00d0*/ 	.word	0x000002a0
        /*00d4*/ 	.word	0x000000ff
        /*00d8*/ 	.word	0x00000080
        /*00dc*/ 	.short	0x0100
        /*00de*/ 	.byte	0x08
	.zero		1


	//   ....[6]....
        /*00e0*/ 	.word	0x000002b0
        /*00e4*/ 	.word	0x000000ff
        /*00e8*/ 	.word	0x00000018
        /*00ec*/ 	.short	0x0100
        /*00ee*/ 	.byte	0x08
	.zero		1


	//   ....[7]....
        /*00f0*/ 	.word	0x000002c0
        /*00f4*/ 	.word	0x000000ff
        /*00f8*/ 	.word	0x00000088
        /*00fc*/ 	.short	0x0100
        /*00fe*/ 	.byte	0x08
	.zero		1


	//   ....[8]....
        /*0100*/ 	.word	0x000002d0
        /*0104*/ 	.word	0x000000ff
        /*0108*/ 	.word	0x00000020
        /*010c*/ 	.short	0x0100
        /*010e*/ 	.byte	0x08
	.zero		1


	//   ....[9]....
        /*0110*/ 	.word	0x000002e0
        /*0114*/ 	.word	0x000000ff
        /*0118*/ 	.word	0x00000090
        /*011c*/ 	.short	0x0100
        /*011e*/ 	.byte	0x08
	.zero		1


	//   ....[10]....
        /*0120*/ 	.word	0x000002f0
        /*0124*/ 	.word	0x000000ff
        /*0128*/ 	.word	0x00000028
        /*012c*/ 	.short	0x0100
        /*012e*/ 	.byte	0x08
	.zero		1


	//   ....[11]....
        /*0130*/ 	.word	0x00000300
        /*0134*/ 	.word	0x000000ff
        /*0138*/ 	.word	0x00000098
        /*013c*/ 	.short	0x0100
        /*013e*/ 	.byte	0x08
	.zero		1


	//   ....[12]....
        /*0140*/ 	.word	0x00000310
        /*0144*/ 	.word	0x000000ff
        /*0148*/ 	.word	0x00000030
        /*014c*/ 	.short	0x0100
        /*014e*/ 	.byte	0x08
	.zero		1


	//   ....[13]....
        /*0150*/ 	.word	0x00000320
        /*0154*/ 	.word	0x000000ff
        /*0158*/ 	.word	0x000000a0
        /*015c*/ 	.short	0x0100
        /*015e*/ 	.byte	0x08
	.zero		1


	//   ....[14]....
        /*0160*/ 	.word	0x00000330
        /*0164*/ 	.word	0x000000ff
        /*0168*/ 	.word	0x00000038
        /*016c*/ 	.short	0x0100
        /*016e*/ 	.byte	0x08
	.zero		1


	//   ....[15]....
        /*0170*/ 	.word	0x00000340
        /*0174*/ 	.word	0x000000ff
        /*0178*/ 	.word	0x000000a8
        /*017c*/ 	.short	0x0100
        /*017e*/ 	.byte	0x08
	.zero		1


	//   ....[16]....
        /*0180*/ 	.word	0x00000350
        /*0184*/ 	.word	0x000000ff
        /*0188*/ 	.word	0x00000040
        /*018c*/ 	.short	0x0100
        /*018e*/ 	.byte	0x08
	.zero		1


	//   ....[17]....
        /*0190*/ 	.word	0x00000360
        /*0194*/ 	.word	0x000000ff
        /*0198*/ 	.word	0x000000b0
        /*019c*/ 	.short	0x0100
        /*019e*/ 	.byte	0x08
	.zero		1


	//   ....[18]....
        /*01a0*/ 	.word	0x00000370
        /*01a4*/ 	.word	0x000000ff
        /*01a8*/ 	.word	0x00000048
        /*01ac*/ 	.short	0x0100
        /*01ae*/ 	.byte	0x08
	.zero		1


	//   ....[19]....
        /*01b0*/ 	.word	0x00000380
        /*01b4*/ 	.word	0x000000ff
        /*01b8*/ 	.word	0x000000b8
        /*01bc*/ 	.short	0x0100
        /*01be*/ 	.byte	0x08
	.zero		1


	//   ....[20]....
        /*01c0*/ 	.word	0x00000390
        /*01c4*/ 	.word	0x000000ff
        /*01c8*/ 	.word	0x00000050
        /*01cc*/ 	.short	0x0100
        /*01ce*/ 	.byte	0x08
	.zero		1


	//   ....[21]....
        /*01d0*/ 	.word	0x000003a0
        /*01d4*/ 	.word	0x000000ff
        /*01d8*/ 	.word	0x000000c0
        /*01dc*/ 	.short	0x0100
        /*01de*/ 	.byte	0x08
	.zero		1


	//   ....[22]....
        /*01e0*/ 	.word	0x000003b0
        /*01e4*/ 	.word	0x000000ff
        /*01e8*/ 	.word	0x00000058
        /*01ec*/ 	.short	0x0100
        /*01ee*/ 	.byte	0x08
	.zero		1


	//   ....[23]....
        /*01f0*/ 	.word	0x000003c0
        /*01f4*/ 	.word	0x000000ff
        /*01f8*/ 	.word	0x000000c8
        /*01fc*/ 	.short	0x0100
        /*01fe*/ 	.byte	0x08
	.zero		1


	//   ....[24]....
        /*0200*/ 	.word	0x000003d0
        /*0204*/ 	.word	0x000000ff
        /*0208*/ 	.word	0x00000060
        /*020c*/ 	.short	0x0100
        /*020e*/ 	.byte	0x08
	.zero		1


	//   ....[25]....
        /*0210*/ 	.word	0x000003e0
        /*0214*/ 	.word	0x000000ff
        /*0218*/ 	.word	0x000000d0
        /*021c*/ 	.short	0x0100
        /*021e*/ 	.byte	0x08
	.zero		1


	//   ....[26]....
        /*0220*/ 	.word	0x000003f0
        /*0224*/ 	.word	0x000000ff
        /*0228*/ 	.word	0x00000068
        /*022c*/ 	.short	0x0100
        /*022e*/ 	.byte	0x08
	.zero		1


	//   ....[27]....
        /*0230*/ 	.word	0x00000400
        /*0234*/ 	.word	0x000000ff
        /*0238*/ 	.word	0x000000d8
        /*023c*/ 	.short	0x0100
        /*023e*/ 	.byte	0x08
	.zero		1


	//   ....[28]....
        /*0240*/ 	.word	0x00000690
        /*0244*/ 	.word	0x000000ff
        /*0248*/ 	.word	0x000000f0
        /*024c*/ 	.short	0x0100
        /*024e*/ 	.byte	0x06
	.zero		1


	//   ....[29]....
        /*0250*/ 	.word	0x000006f0
        /*0254*/ 	.word	0x000000ff
        /*0258*/ 	.word	0x000000f8
        /*025c*/ 	.short	0x0100
        /*025e*/ 	.byte	0x06
	.zero		1


	//   ....[30]....
        /*0260*/ 	.word	0x00001340
        /*0264*/ 	.word	0x00000003
        /*0268*/ 	.word	0x00000000
        /*026c*/ 	.short	0x010a
        /*026e*/ 	.byte	0x3f
	.zero		1


	//   ....[31]....
        /*0270*/ 	.word	0x00001380
        /*0274*/ 	.word	0x00000003
        /*0278*/ 	.word	0x00000000
        /*027c*/ 	.short	0x010a
        /*027e*/ 	.byte	0x3f
	.zero		1


	//   ....[32]....
        /*0280*/ 	.word	0x00001cb0
        /*0284*/ 	.word	0x000000ff
        /*0288*/ 	.word	0x00000000
        /*028c*/ 	.short	0x010a
        /*028e*/ 	.byte	0x08
	.zero		1


	//   ....[33]....
        /*0290*/ 	.word	0x00001cf0
        /*0294*/ 	.word	0x000000ff
        /*0298*/ 	.word	0x00000000
        /*029c*/ 	.short	0x010a
        /*029e*/ 	.byte	0x08
	.zero		1


	//   ....[34]....
        /*02a0*/ 	.word	0x00002500
        /*02a4*/ 	.word	0x000000ff
        /*02a8*/ 	.word	0x00000000
        /*02ac*/ 	.short	0x0101
        /*02ae*/ 	.byte	0x08
	.zero		1


	//   ....[35]....
        /*02b0*/ 	.word	0x000026c0
        /*02b4*/ 	.word	0x00000000
        /*02b8*/ 	.word	0x00000000
        /*02bc*/ 	.short	0x0101
        /*02be*/ 	.byte	0x3f
	.zero		1


	//   ....[36]....
        /*02c0*/ 	.word	0x0000e5f0
        /*02c4*/ 	.word	0x0000000e
        /*02c8*/ 	.word	0x00000070
        /*02cc*/ 	.short	0x010a
        /*02ce*/ 	.byte	0x3f
	.zero		1


	//   ....[37]....
        /*02d0*/ 	.word	0x0000e980
        /*02d4*/ 	.word	0x00000006
        /*02d8*/ 	.word	0x000000f8
        /*02dc*/ 	.short	0x0101
        /*02de*/ 	.byte	0x3f
	.zero		1


	//   ....[38]....
        /*02e0*/ 	.word	0x0000f0f0
        /*02e4*/ 	.word	0x00000007
        /*02e8*/ 	.word	0x00000000
        /*02ec*/ 	.short	0x010a
        /*02ee*/ 	.byte	0x3f
	.zero		1


	//   ....[39]....
        /*02f0*/ 	.word	0x0000f170
        /*02f4*/ 	.word	0x00000008
        /*02f8*/ 	.word	0x00000000
        /*02fc*/ 	.short	0x010a
        /*02fe*/ 	.byte	0x3f
	.zero		1


	//   ....[40]....
        /*0300*/ 	.word	0x0000f200
        /*0304*/ 	.word	0x00000009
        /*0308*/ 	.word	0x00000000
        /*030c*/ 	.short	0x010a
        /*030e*/ 	.byte	0x3f
	.zero		1


	//   ....[41]....
        /*0310*/ 	.word	0x0000f290
        /*0314*/ 	.word	0x00000008
        /*0318*/ 	.word	0x00000000
        /*031c*/ 	.short	0x010a
        /*031e*/ 	.byte	0x3f
	.zero		1


	//   ....[42]....
        /*0320*/ 	.word	0x0000f320
        /*0324*/ 	.word	0x00000009
        /*0328*/ 	.word	0x00000000
        /*032c*/ 	.short	0x010a
        /*032e*/ 	.byte	0x3f
	.zero		1


	//   ....[43]....
        /*0330*/ 	.word	0x0000f3b0
        /*0334*/ 	.word	0x00000008
        /*0338*/ 	.word	0x00000000
        /*033c*/ 	.short	0x010a
        /*033e*/ 	.byte	0x3f
	.zero		1


	//   ....[44]....
        /*0340*/ 	.word	0x0000f440
        /*0344*/ 	.word	0x00000009
        /*0348*/ 	.word	0x00000000
        /*034c*/ 	.short	0x010a
        /*034e*/ 	.byte	0x3f
	.zero		1


	//   ....[45]....
        /*0350*/ 	.word	0x0000f4d0
        /*0354*/ 	.word	0x00000008
        /*0358*/ 	.word	0x00000000
        /*035c*/ 	.short	0x010a
        /*035e*/ 	.byte	0x3f
	.zero		1


	//   ....[46]....
        /*0360*/ 	.word	0x0000f560
        /*0364*/ 	.word	0x00000009
        /*0368*/ 	.word	0x00000000
        /*036c*/ 	.short	0x010a
        /*036e*/ 	.byte	0x3f
	.zero		1


	//   ....[47]....
        /*0370*/ 	.word	0x0000f5f0
        /*0374*/ 	.word	0x00000008
        /*0378*/ 	.word	0x00000000
        /*037c*/ 	.short	0x010a
        /*037e*/ 	.byte	0x3f
	.zero		1


	//   ....[48]....
        /*0380*/ 	.word	0x0000f680
        /*0384*/ 	.word	0x00000009
        /*0388*/ 	.word	0x00000000
        /*038c*/ 	.short	0x010a
        /*038e*/ 	.byte	0x3f
	.zero		1


	//   ....[49]....
        /*0390*/ 	.word	0x0000f710
        /*0394*/ 	.word	0x00000008
        /*0398*/ 	.word	0x00000000
        /*039c*/ 	.short	0x010a
        /*039e*/ 	.byte	0x3f
	.zero		1


	//   ....[50]....
        /*03a0*/ 	.word	0x0000f7a0
        /*03a4*/ 	.word	0x0000000b
        /*03a8*/ 	.word	0x00000000
        /*03ac*/ 	.short	0x010a
        /*03ae*/ 	.byte	0x3f
	.zero		1


	//   ....[51]....
        /*03b0*/ 	.word	0x0000f830
        /*03b4*/ 	.word	0x00000003
        /*03b8*/ 	.word	0x00000000
        /*03bc*/ 	.short	0x010a
        /*03be*/ 	.byte	0x3f
	.zero		1


	//   ....[52]....
        /*03c0*/ 	.word	0x0000f890
        /*03c4*/ 	.word	0x00000003
        /*03c8*/ 	.word	0x00000000
        /*03cc*/ 	.short	0x010a
        /*03ce*/ 	.byte	0x3f
	.zero		1


	//   ....[53]....
        /*03d0*/ 	.word	0x0000f8f0
        /*03d4*/ 	.word	0x00000005
        /*03d8*/ 	.word	0x00000000
        /*03dc*/ 	.short	0x010a
        /*03de*/ 	.byte	0x3f
	.zero		1


	//   ....[54]....
        /*03e0*/ 	.word	0x0000f9c0
        /*03e4*/ 	.word	0x0000000e
        /*03e8*/ 	.word	0x00000070
        /*03ec*/ 	.short	0x010a
        /*03ee*/ 	.byte	0x3f
	.zero		1


	//   ....[55]....
        /*03f0*/ 	.word	0x0000fa90
        /*03f4*/ 	.word	0x00000007
        /*03f8*/ 	.word	0x00000000
        /*03fc*/ 	.short	0x010a
        /*03fe*/ 	.byte	0x3f
	.zero		1


	//   ....[56]....
        /*0400*/ 	.word	0x0000fae0
        /*0404*/ 	.word	0x00000008
        /*0408*/ 	.word	0x00000000
        /*040c*/ 	.short	0x010a
        /*040e*/ 	.byte	0x3f
	.zero		1


	//   ....[57]....
        /*0410*/ 	.word	0x0000fb30
        /*0414*/ 	.word	0x00000009
        /*0418*/ 	.word	0x00000000
        /*041c*/ 	.short	0x010a
        /*041e*/ 	.byte	0x3f
	.zero		1


	//   ....[58]....
        /*0420*/ 	.word	0x0000fb80
        /*0424*/ 	.word	0x00000008
        /*0428*/ 	.word	0x00000000
        /*042c*/ 	.short	0x010a
        /*042e*/ 	.byte	0x3f
	.zero		1


	//   ....[59]....
        /*0430*/ 	.word	0x0000fbd0
        /*0434*/ 	.word	0x00000009
        /*0438*/ 	.word	0x00000000
        /*043c*/ 	.short	0x010a
        /*043e*/ 	.byte	0x3f
	.zero		1


	//   ....[60]....
        /*0440*/ 	.word	0x0000fc20
        /*0444*/ 	.word	0x00000008
        /*0448*/ 	.word	0x00000000
        /*044c*/ 	.short	0x010a
        /*044e*/ 	.byte	0x3f
	.zero		1


	//   ....[61]....
        /*0450*/ 	.word	0x0000fc70
        /*0454*/ 	.word	0x00000009
        /*0458*/ 	.word	0x00000000
        /*045c*/ 	.short	0x010a
        /*045e*/ 	.byte	0x3f
	.zero		1


	//   ....[62]....
        /*0460*/ 	.word	0x0000fcc0
        /*0464*/ 	.word	0x00000008
        /*0468*/ 	.word	0x00000000
        /*046c*/ 	.short	0x010a
        /*046e*/ 	.byte	0x3f
	.zero		1


	//   ....[63]....
        /*0470*/ 	.word	0x0000fd10
        /*0474*/ 	.word	0x00000009
        /*0478*/ 	.word	0x00000000
        /*047c*/ 	.short	0x010a
        /*047e*/ 	.byte	0x3f
	.zero		1


	//   ....[64]....
        /*0480*/ 	.word	0x0000fd60
        /*0484*/ 	.word	0x00000008
        /*0488*/ 	.word	0x00000000
        /*048c*/ 	.short	0x010a
        /*048e*/ 	.byte	0x3f
	.zero		1


	//   ....[65]....
        /*0490*/ 	.word	0x0000fdb0
        /*0494*/ 	.word	0x00000009
        /*0498*/ 	.word	0x00000000
        /*049c*/ 	.short	0x010a
        /*049e*/ 	.byte	0x3f
	.zero		1


	//   ....[66]....
        /*04a0*/ 	.word	0x0000fe00
        /*04a4*/ 	.word	0x00000008
        /*04a8*/ 	.word	0x00000000
        /*04ac*/ 	.short	0x010a
        /*04ae*/ 	.byte	0x3f
	.zero		1


	//   ....[67]....
        /*04b0*/ 	.word	0x0000fe50
        /*04b4*/ 	.word	0x0000000b
        /*04b8*/ 	.word	0x00000000
        /*04bc*/ 	.short	0x010a
        /*04be*/ 	.byte	0x3f
	.zero		1


	//----- nvinfo : EIATTR_NUM_MBARRIERS
	.align		4
.L_35:
        /*04c0*/ 	.byte	0x03, 0x38
        /*04c2*/ 	.short	0x001e


	//----- nvinfo : EIATTR_EXIT_INSTR_OFFSETS
	.align		4
        /*04c4*/ 	.byte	0x04, 0x1c
        /*04c6*/ 	.short	(.L_37 - .L_36)


	//   ....[0]....
.L_36:
        /*04c8*/ 	.word	0x00000740


	//   ....[1]....
        /*04cc*/ 	.word	0x00001020


	//   ....[2]....
        /*04d0*/ 	.word	0x0000dc20


	//   ....[3]....
        /*04d4*/ 	.word	0x0000e280


	//   ....[4]....
        /*04d8*/ 	.word	0x0000f880


	//----- nvinfo : EIATTR_MAX_THREADS
	.align		4
.L_37:
        /*04dc*/ 	.byte	0x04, 0x05
        /*04de*/ 	.short	(.L_39 - .L_38)
.L_38:
        /*04e0*/ 	.word	0x00000180
        /*04e4*/ 	.word	0x00000001
        /*04e8*/ 	.word	0x00000001


	//----- nvinfo : EIATTR_CRS_STACK_SIZE
	.align		4
.L_39:
        /*04ec*/ 	.byte	0x04, 0x1e
        /*04ee*/ 	.short	(.L_41 - .L_40)
.L_40:
        /*04f0*/ 	.word	0x00000000


	//----- nvinfo : EIATTR_CBANK_PARAM_SIZE
	.align		4
.L_41:
        /*04f4*/ 	.byte	0x03, 0x19
        /*04f6*/ 	.short	0x0470


	//----- nvinfo : EIATTR_PARAM_CBANK
	.align		4
        /*04f8*/ 	.byte	0x04, 0x0a
        /*04fa*/ 	.short	(.L_43 - .L_42)
	.align		4
.L_42:
        /*04fc*/ 	.word	index@(.nv.constant0._ZN7cutlass13device_kernelINS_4gemm6kernel13GemmUniversalIN4cute5tupleIJiiiiEEENS1_10collective13CollectiveMmaINS1_34MainloopSm90TmaGmmaWarpSpecializedILi14ENS5_IJNS4_1CILi1EEESB_SB_EEENS1_35KernelTmaWarpSpecializedCooperativeEEENS5_IJNSA_ILi384EEENSA_ILi112EEENSA_ILi16EEEEEENS_10bfloat16_tENS5_IJlSB_lEEESJ_SK_NS4_8TiledMMAINS4_8MMA_AtomIJNS4_4SM904GMMA27MMA_64x16x16_F32BF16BF16_SSILNSO_5MajorE0ELSQ_0ELNSO_7ScaleInE1ELSR_1EEEEEENS4_6LayoutINS5_IJNSA_ILi2EEESB_SB_EEENS5_IJSB_NSA_ILi0EEESX_EEEEENS5_IJNS4_10UnderscoreES10_S10_EEEEENS4_13SM90_TMA_LOADENS4_14ComposedLayoutINS4_7SwizzleILi1ELi4ELi3EEENS4_18smem_ptr_flag_bitsILi16EEENSU_INS5_IJNSA_ILi8EEESH_EEENS5_IJSH_SB_EEEEEEEvNS4_8identityES13_S1D_vS1E_EENS_8epilogue10collective6detail29Sm90TmaWarpSpecializedAdapterINS1H_15DefaultEpilogueISJ_SK_SK_NS1G_6thread17LinearCombinationISJ_Li1EffLNS1L_9ScaleType4KindE0ELNS_15FloatRoundStyleE2ESJ_EENS1_15EpilogueDefaultEEEEEvvEEEEvNT_6ParamsE)
        /*0500*/ 	.short	0x0210
        /*0502*/ 	.short	0x0470


	//----- nvinfo : EIATTR_SW_WAR
	.align		4
.L_43:
        /*0504*/ 	.byte	0x04, 0x36
        /*0506*/ 	.short	(.L_45 - .L_44)
.L_44:
        /*0508*/ 	.word	0x00000008
.L_45:


//--------------------- .nv.callgraph             --------------------------
	.section	.nv.callgraph,"",@"SHT_CUDA_CALLGRAPH"
	.align	4
	.sectionentsize	8
	.align		4
        /*0000*/ 	.word	0x00000000
	.align		4
        /*0004*/ 	.word	0xffffffff
	.align		4
        /*0008*/ 	.word	index@(_ZN7cutlass13device_kernelINS_4gemm6kernel13GemmUniversalIN4cute5tupleIJiiiiEEENS1_10collective13CollectiveMmaINS1_34MainloopSm90TmaGmmaWarpSpecializedILi14ENS5_IJNS4_1CILi1EEESB_SB_EEENS1_35KernelTmaWarpSpecializedCooperativeEEENS5_IJNSA_ILi384EEENSA_ILi112EEENSA_ILi16EEEEEENS_10bfloat16_tENS5_IJlSB_lEEESJ_SK_NS4_8TiledMMAINS4_8MMA_AtomIJNS4_4SM904GMMA27MMA_64x16x16_F32BF16BF16_SSILNSO_5MajorE0ELSQ_0ELNSO_7ScaleInE1ELSR_1EEEEEENS4_6LayoutINS5_IJNSA_ILi2EEESB_SB_EEENS5_IJSB_NSA_ILi0EEESX_EEEEENS5_IJNS4_10UnderscoreES10_S10_EEEEENS4_13SM90_TMA_LOADENS4_14ComposedLayoutINS4_7SwizzleILi1ELi4ELi3EEENS4_18smem_ptr_flag_bitsILi16EEENSU_INS5_IJNSA_ILi8EEESH_EEENS5_IJSH_SB_EEEEEEEvNS4_8identityES13_S1D_vS1E_EENS_8epilogue10collective6detail29Sm90TmaWarpSpecializedAdapterINS1H_15DefaultEpilogueISJ_SK_SK_NS1G_6thread17LinearCombinationISJ_Li1EffLNS1L_9ScaleType4KindE0ELNS_15FloatRoundStyleE2ESJ_EENS1_15EpilogueDefaultEEEEEvvEEEEvNT_6ParamsE)
	.align		4
        /*000c*/ 	.word	index@(__assertfail)
	.align		4
        /*0010*/ 	.word	0x00000000
	.align		4
        /*0014*/ 	.word	0xfffffffe
	.align		4
        /*0018*/ 	.word	0x00000000
	.align		4
        /*001c*/ 	.word	0xfffffffd
	.align		4
        /*0020*/ 	.word	0x00000000
	.align		4
        /*0024*/ 	.word	0xfffffffc


//--------------------- .nv.constant4             --------------------------
	.section	.nv.constant4,"a",@progbits
	.align	8
	.align		8
.nv.constant4:
        /*0000*/ 	.dword	__assertfail
	.align		8
        /*0008*/ 	.dword	__unnamed_1
	.align		8
        /*0010*/ 	.dword	_ZN39_INTERNAL_0fa26e96_4_k_cu_6e6259a6_99944cuda3std3__45__cpo5beginE
	.align		8
        /*0018*/ 	.dword	_ZN39_INTERNAL_0fa26e96_4_k_cu_6e6259a6_99944cuda3std3__45__cpo3endE
	.align		8
        /*0020*/ 	.dword	_ZN39_INTERNAL_0fa26e96_4_k_cu_6e6259a6_99944cuda3std3__45__cpo6cbeginE
	.align		8
        /*0028*/ 	.dword	_ZN39_INTERNAL_0fa26e96_4_k_cu_6e6259a6_99944cuda3std3__45__cpo4cendE
	.align		8
        /*0030*/ 	.dword	_ZN39_INTERNAL_0fa26e96_4_k_cu_6e6259a6_99944cuda3std3__441_GLOBAL__N__0fa26e96_4_k_cu_6e6259a6_99946ignoreE
	.align		8
        /*0038*/ 	.dword	_ZN39_INTERNAL_0fa26e96_4_k_cu_6e6259a6_99944cuda3std3__419piecewise_constructE
	.align		8
        /*0040*/ 	.dword	_ZN39_INTERNAL_0fa26e96_4_k_cu_6e6259a6_99944cuda3std3__48in_placeE
	.align		8
        /*0048*/ 	.dword	_ZN39_INTERNAL_0fa26e96_4_k_cu_6e6259a6_99944cuda3std6ranges3__45__cpo4swapE
	.align		8
        /*0050*/ 	.dword	_ZN39_INTERNAL_0fa26e96_4_k_cu_6e6259a6_99944cuda3std6ranges3__45__cpo9iter_moveE
	.align		8
        /*0058*/ 	.dword	_ZN39_INTERNAL_0fa26e96_4_k_cu_6e6259a6_99944cute7productE
	.align		8
        /*0060*/ 	.dword	_ZN39_INTERNAL_0fa26e96_4_k_cu_6e6259a6_99944cute1_E
	.align		8
        /*0068*/ 	.dword	$str$22
	.align		8
        /*0070*/ 	.dword	$str$23


//--------------------- .text._ZN7cutlass13device_kernelINS_4gemm6kernel13GemmUniversalIN4cute5tupleIJiiiiEEENS1_10collective13CollectiveMmaINS1_34MainloopSm90TmaGmmaWarpSpecializedILi14ENS5_IJNS4_1CILi1EEESB_SB_EEENS1_35KernelTmaWarpSpecializedCooperativeEEENS5_IJNSA_ILi384EEENSA_ILi112EEENSA_ILi16EEEEEENS_10bfloat16_tENS5_IJlSB_lEEESJ_SK_NS4_8TiledMMAINS4_8MMA_AtomIJNS4_4SM904GMMA27MMA_64x16x16_F32BF16BF16_SSILNSO_5MajorE0ELSQ_0ELNSO_7ScaleInE1ELSR_1EEEEEENS4_6LayoutINS5_IJNSA_ILi2EEESB_SB_EEENS5_IJSB_NSA_ILi0EEESX_EEEEENS5_IJNS4_10UnderscoreES10_S10_EEEEENS4_13SM90_TMA_LOADENS4_14ComposedLayoutINS4_7SwizzleILi1ELi4ELi3EEENS4_18smem_ptr_flag_bitsILi16EEENSU_INS5_IJNSA_ILi8EEESH_EEENS5_IJSH_SB_EEEEEEEvNS4_8identityES13_S1D_vS1E_EENS_8epilogue10collective6detail29Sm90TmaWarpSpecializedAdapterINS1H_15DefaultEpilogueISJ_SK_SK_NS1G_6thread17LinearCombinationISJ_Li1EffLNS1L_9ScaleType4KindE0ELNS_15FloatRoundStyleE2ESJ_EENS1_15EpilogueDefaultEEEEEvvEEEEvNT_6ParamsE --------------------------
	.section	.text._ZN7cutlass13device_kernelINS_4gemm6kernel13GemmUniversalIN4cute5tupleIJiiiiEEENS1_10collective13CollectiveMmaINS1_34MainloopSm90TmaGmmaWarpSpecializedILi14ENS5_IJNS4_1CILi1EEESB_SB_EEENS1_35KernelTmaWarpSpecializedCooperativeEEENS5_IJNSA_ILi384EEENSA_ILi112EEENSA_ILi16EEEEEENS_10bfloat16_tENS5_IJlSB_lEEESJ_SK_NS4_8TiledMMAINS4_8MMA_AtomIJNS4_4SM904GMMA27MMA_64x16x16_F32BF16BF16_SSILNSO_5MajorE0ELSQ_0ELNSO_7ScaleInE1ELSR_1EEEEEENS4_6LayoutINS5_IJNSA_ILi2EEESB_SB_EEENS5_IJSB_NSA_ILi0EEESX_EEEEENS5_IJNS4_10UnderscoreES10_S10_EEEEENS4_13SM90_TMA_LOADENS4_14ComposedLayoutINS4_7SwizzleILi1ELi4ELi3EEENS4_18smem_ptr_flag_bitsILi16EEENSU_INS5_IJNSA_ILi8EEESH_EEENS5_IJSH_SB_EEEEEEEvNS4_8identityES13_S1D_vS1E_EENS_8epilogue10collective6detail29Sm90TmaWarpSpecializedAdapterINS1H_15DefaultEpilogueISJ_SK_SK_NS1G_6thread17LinearCombinationISJ_Li1EffLNS1L_9ScaleType4KindE0ELNS_15FloatRoundStyleE2ESJ_EENS1_15EpilogueDefaultEEEEEvvEEEEvNT_6ParamsE,"ax",@progbits
	.align	128
.text._ZN7cutlass13device_kernelINS_4gemm6kernel13GemmUniversalIN4cute5tupleIJiiiiEEENS1_10collective13CollectiveMmaINS1_34MainloopSm90TmaGmmaWarpSpecializedILi14ENS5_IJNS4_1CILi1EEESB_SB_EEENS1_35KernelTmaWarpSpecializedCooperativeEEENS5_IJNSA_ILi384EEENSA_ILi112EEENSA_ILi16EEEEEENS_10bfloat16_tENS5_IJlSB_lEEESJ_SK_NS4_8TiledMMAINS4_8MMA_AtomIJNS4_4SM904GMMA27MMA_64x16x16_F32BF16BF16_SSILNSO_5MajorE0ELSQ_0ELNSO_7ScaleInE1ELSR_1EEEEEENS4_6LayoutINS5_IJNSA_ILi2EEESB_SB_EEENS5_IJSB_NSA_ILi0EEESX_EEEEENS5_IJNS4_10UnderscoreES10_S10_EEEEENS4_13SM90_TMA_LOADENS4_14ComposedLayoutINS4_7SwizzleILi1ELi4ELi3EEENS4_18smem_ptr_flag_bitsILi16EEENSU_INS5_IJNSA_ILi8EEESH_EEENS5_IJSH_SB_EEEEEEEvNS4_8identityES13_S1D_vS1E_EENS_8epilogue10collective6detail29Sm90TmaWarpSpecializedAdapterINS1H_15DefaultEpilogueISJ_SK_SK_NS1G_6thread17LinearCombinationISJ_Li1EffLNS1L_9ScaleType4KindE0ELNS_15FloatRoundStyleE2ESJ_EENS1_15EpilogueDefaultEEEEEvvEEEEvNT_6ParamsE:
        .type           _ZN7cutlass13device_kernelINS_4gemm6kernel13GemmUniversalIN4cute5tupleIJiiiiEEENS1_10collective13CollectiveMmaINS1_34MainloopSm90TmaGmmaWarpSpecializedILi14ENS5_IJNS4_1CILi1EEESB_SB_EEENS1_35KernelTmaWarpSpecializedCooperativeEEENS5_IJNSA_ILi384EEENSA_ILi112EEENSA_ILi16EEEEEENS_10bfloat16_tENS5_IJlSB_lEEESJ_SK_NS4_8TiledMMAINS4_8MMA_AtomIJNS4_4SM904GMMA27MMA_64x16x16_F32BF16BF16_SSILNSO_5MajorE0ELSQ_0ELNSO_7ScaleInE1ELSR_1EEEEEENS4_6LayoutINS5_IJNSA_ILi2EEESB_SB_EEENS5_IJSB_NSA_ILi0EEESX_EEEEENS5_IJNS4_10UnderscoreES10_S10_EEEEENS4_13SM90_TMA_LOADENS4_14ComposedLayoutINS4_7SwizzleILi1ELi4ELi3EEENS4_18smem_ptr_flag_bitsILi16EEENSU_INS5_IJNSA_ILi8EEESH_EEENS5_IJSH_SB_EEEEEEEvNS4_8identityES13_S1D_vS1E_EENS_8epilogue10collective6detail29Sm90TmaWarpSpecializedAdapterINS1H_15DefaultEpilogueISJ_SK_SK_NS1G_6thread17LinearCombinationISJ_Li1EffLNS1L_9ScaleType4KindE0ELNS_15FloatRoundStyleE2ESJ_EENS1_15EpilogueDefaultEEEEEvvEEEEvNT_6ParamsE,@function
        .size           _ZN7cutlass13device_kernelINS_4gemm6kernel13GemmUniversalIN4cute5tupleIJiiiiEEENS1_10collective13CollectiveMmaINS1_34MainloopSm90TmaGmmaWarpSpecializedILi14ENS5_IJNS4_1CILi1EEESB_SB_EEENS1_35KernelTmaWarpSpecializedCooperativeEEENS5_IJNSA_ILi384EEENSA_ILi112EEENSA_ILi16EEEEEENS_10bfloat16_tENS5_IJlSB_lEEESJ_SK_NS4_8TiledMMAINS4_8MMA_AtomIJNS4_4SM904GMMA27MMA_64x16x16_F32BF16BF16_SSILNSO_5MajorE0ELSQ_0ELNSO_7ScaleInE1ELSR_1EEEEEENS4_6LayoutINS5_IJNSA_ILi2EEESB_SB_EEENS5_IJSB_NSA_ILi0EEESX_EEEEENS5_IJNS4_10UnderscoreES10_S10_EEEEENS4_13SM90_TMA_LOADENS4_14ComposedLayoutINS4_7SwizzleILi1ELi4ELi3EEENS4_18smem_ptr_flag_bitsILi16EEENSU_INS5_IJNSA_ILi8EEESH_EEENS5_IJSH_SB_EEEEEEEvNS4_8identityES13_S1D_vS1E_EENS_8epilogue10collective6detail29Sm90TmaWarpSpecializedAdapterINS1H_15DefaultEpilogueISJ_SK_SK_NS1G_6thread17LinearCombinationISJ_Li1EffLNS1L_9ScaleType4KindE0ELNS_15FloatRoundStyleE2ESJ_EENS1_15EpilogueDefaultEEEEEvvEEEEvNT_6ParamsE,(.L_x_417 - _ZN7cutlass13device_kernelINS_4gemm6kernel13GemmUniversalIN4cute5tupleIJiiiiEEENS1_10collective13CollectiveMmaINS1_34MainloopSm90TmaGmmaWarpSpecializedILi14ENS5_IJNS4_1CILi1EEESB_SB_EEENS1_35KernelTmaWarpSpecializedCooperativeEEENS5_IJNSA_ILi384EEENSA_ILi112EEENSA_ILi16EEEEEENS_10bfloat16_tENS5_IJlSB_lEEESJ_SK_NS4_8TiledMMAINS4_8MMA_AtomIJNS4_4SM904GMMA27MMA_64x16x16_F32BF16BF16_SSILNSO_5MajorE0ELSQ_0ELNSO_7ScaleInE1ELSR_1EEEEEENS4_6LayoutINS5_IJNSA_ILi2EEESB_SB_EEENS5_IJSB_NSA_ILi0EEESX_EEEEENS5_IJNS4_10UnderscoreES10_S10_EEEEENS4_13SM90_TMA_LOADENS4_14ComposedLayoutINS4_7SwizzleILi1ELi4ELi3EEENS4_18smem_ptr_flag_bitsILi16EEENSU_INS5_IJNSA_ILi8EEESH_EEENS5_IJSH_SB_EEEEEEEvNS4_8identityES13_S1D_vS1E_EENS_8epilogue10collective6detail29Sm90TmaWarpSpecializedAdapterINS1H_15DefaultEpilogueISJ_SK_SK_NS1G_6thread17LinearCombinationISJ_Li1EffLNS1L_9ScaleType4KindE0ELNS_15FloatRoundStyleE2ESJ_EENS1_15EpilogueDefaultEEEEEvvEEEEvNT_6ParamsE)
        .other          _ZN7cutlass13device_kernelINS_4gemm6kernel13GemmUniversalIN4cute5tupleIJiiiiEEENS1_10collective13CollectiveMmaINS1_34MainloopSm90TmaGmmaWarpSpecializedILi14ENS5_IJNS4_1CILi1EEESB_SB_EEENS1_35KernelTmaWarpSpecializedCooperativeEEENS5_IJNSA_ILi384EEENSA_ILi112EEENSA_ILi16EEEEEENS_10bfloat16_tENS5_IJlSB_lEEESJ_SK_NS4_8TiledMMAINS4_8MMA_AtomIJNS4_4SM904GMMA27MMA_64x16x16_F32BF16BF16_SSILNSO_5MajorE0ELSQ_0ELNSO_7ScaleInE1ELSR_1EEEEEENS4_6LayoutINS5_IJNSA_ILi2EEESB_SB_EEENS5_IJSB_NSA_ILi0EEESX_EEEEENS5_IJNS4_10UnderscoreES10_S10_EEEEENS4_13SM90_TMA_LOADENS4_14ComposedLayoutINS4_7SwizzleILi1ELi4ELi3EEENS4_18smem_ptr_flag_bitsILi16EEENSU_INS5_IJNSA_ILi8EEESH_EEENS5_IJSH_SB_EEEEEEEvNS4_8identityES13_S1D_vS1E_EENS_8epilogue10collective6detail29Sm90TmaWarpSpecializedAdapterINS1H_15DefaultEpilogueISJ_SK_SK_NS1G_6thread17LinearCombinationISJ_Li1EffLNS1L_9ScaleType4KindE0ELNS_15FloatRoundStyleE2ESJ_EENS1_15EpilogueDefaultEEEEEvvEEEEvNT_6ParamsE,@"STO_CUDA_ENTRY STV_DEFAULT"
_ZN7cutlass13device_kernelINS_4gemm6kernel13GemmUniversalIN4cute5tupleIJiiiiEEENS1_10collective13CollectiveMmaINS1_34MainloopSm90TmaGmmaWarpSpecializedILi14ENS5_IJNS4_1CILi1EEESB_SB_EEENS1_35KernelTmaWarpSpecializedCooperativeEEENS5_IJNSA_ILi384EEENSA_ILi112EEENSA_ILi16EEEEEENS_10bfloat16_tENS5_IJlSB_lEEESJ_SK_NS4_8TiledMMAINS4_8MMA_AtomIJNS4_4SM904GMMA27MMA_64x16x16_F32BF16BF16_SSILNSO_5MajorE0ELSQ_0ELNSO_7ScaleInE1ELSR_1EEEEEENS4_6LayoutINS5_IJNSA_ILi2EEESB_SB_EEENS5_IJSB_NSA_ILi0EEESX_EEEEENS5_IJNS4_10UnderscoreES10_S10_EEEEENS4_13SM90_TMA_LOADENS4_14ComposedLayoutINS4_7SwizzleILi1ELi4ELi3EEENS4_18smem_ptr_flag_bitsILi16EEENSU_INS5_IJNSA_ILi8EEESH_EEENS5_IJSH_SB_EEEEEEEvNS4_8identityES13_S1D_vS1E_EENS_8epilogue10collective6detail29Sm90TmaWarpSpecializedAdapterINS1H_15DefaultEpilogueISJ_SK_SK_NS1G_6thread17LinearCombinationISJ_Li1EffLNS1L_9ScaleType4KindE0ELNS_15FloatRoundStyleE2ESJ_EENS1_15EpilogueDefaultEEEEEvvEEEEvNT_6ParamsE:
[----:B------:R-:W0:Y:S01]  /*0000*/  LDC R1, c[0x0][0x28] ;  /* 0x00000a00ff017b82 */ /* 0x000e220000000800 */
[----:B------:R-:W1:Y:S01]  /*0010*/  S2R R3, SR_TID.X ;  /* 0x0000000000037919 */ /* 0x000e620000002100 */
[----:B------:R-:W-:Y:S01]  /*0020*/  ELECT P0, URZ, PT ;  /* 0x00000000003f782f */ /* 0x000fe20003800000 */
[----:B------:R-:W-:Y:S01]  /*0030*/  BSSY B0, `(.L_x_0) ;  /* 0x000000f000007945 */ /* 0x000fe20003800000 */
[--C-:B-1----:R-:W-:Y:S02]  /*0040*/  SHF.R.U32.HI R0, RZ, 0x5, R3.reuse ;  /* 0x00000005ff007819 */ /* 0x102fe40000011603 */
[----:B------:R-:W-:-:S03]  /*0050*/  SHF.R.U32.HI R3, RZ, 0x7, R3 ;  /* 0x00000007ff037819 */ /* 0x000fc60000011603 */
[----:B------:R-:W1:Y:S04]  /*0060*/  SHFL.IDX PT, R2, R0, RZ, 0x1f ;  /* 0x00001fff00027589 */ /* 0x000e6800000e0000 */
[----:B------:R2:W3:Y:S01]  /*0070*/  SHFL.IDX PT, R8, R3, RZ, 0x1f ;  /* 0x00001fff03087589 */ /* 0x0004e200000e0000 */
[----:B-1----:R-:W-:-:S13]  /*0080*/  ISETP.NE.OR P0, PT, R2, RZ, !P0 ;  /* 0x000000ff0200720c */ /* 0x002fda0004705670 */
[----:B0-23--:R-:W-:Y:S05]  /*0090*/  @P0 BRA `(.L_x_1) ;  /* 0x0000000000200947 */ /* 0x00dfea0003800000 */
[----:B------:R-:W-:Y:S02]  /*00a0*/  ULDC.64 UR4, c[0x0][0x198] ;  /* 0x0000660000047ab9 */ /* 0x000fe40000000a00 */
[----:B------:R-:W-:Y:S02]  /*00b0*/  UIADD3 UR6, UP0, UR4, 0xf0, URZ ;  /* 0x000000f004067890 */ /* 0x000fe4000ff1e03f */
[----:B------:R-:W-:Y:S02]  /*00c0*/  UIADD3 UR4, UP1, UR4, 0x1f0, URZ ;  /* 0x000001f004047890 */ /* 0x000fe4000ff3e03f */
[----:B------:R-:W-:Y:S02]  /*00d0*/  UIADD3.X UR7, URZ, UR5, URZ, UP0, !UPT ;  /* 0x000000053f077290 */ /* 0x000fe400087fe43f */
[----:B------:R-:W-:-:S07]  /*00e0*/  UIADD3.X UR5, URZ, UR5, URZ, UP1, !UPT ;  /* 0x000000053f057290 */ /* 0x000fce0008ffe43f */
[----:B------:R0:W-:Y:S02]  /*00f0*/  UTMACCTL.PF [UR6] ;  /* 0x00000000060079b9 */ /* 0x0001e40008040000 */
[----:B------:R0:W-:Y:S02]  /*0100*/  UTMACCTL.PF [UR4] ;  /* 0x00000000040079b9 */ /* 0x0001e40008040000 */
[----:B0-----:R-:W-:Y:S01]  /*0110*/  NOP ;  /* 0x0000000000007918 */ /* 0x001fe20000000000 */
.L_x_1:
[----:B------:R-:W-:Y:S05]  /*0120*/  BSYNC B0 ;  /* 0x0000000000007941 */ /* 0x000fea0003800000 */
.L_x_0:
[----:B------:R-:W0:Y:S02]  /*0130*/  SHFL.IDX PT, R3, R0, RZ, 0x1f ;  /* 0x00001fff00037589 */ /* 0x000e2400000e0000 */
[----:B0-----:R-:W-:-:S13]  /*0140*/  ISETP.NE.AND P0, PT, R3, RZ, PT ;  /* 0x000000ff0300720c */ /* 0x001fda0003f05270 */
[----:B------:R-:W-:Y:S05]  /*0150*/  @P0 BRA `(.L_x_2) ;  /* 0x0000000000b40947 */ /* 0x000fea0003800000 */
[----:B------:R-:W-:Y:S01]  /*0160*/  ELECT P0, URZ, PT ;  /* 0x00000000003f782f */ /* 0x000fe20003800000 */
[----:B------:R-:W-:-:S12]  /*0170*/  BSSY B0, `(.L_x_2) ;  /* 0x000002b000007945 */ /* 0x000fd80003800000 */
[----:B------:R-:W-:Y:S05]  /*0180*/  @!P0 BRA `(.L_x_3) ;  /* 0x0000000000a48947 */ /* 0x000fea0003800000 */
[----:B------:R-:W0:Y:S01]  /*0190*/  S2UR UR8, SR_CgaCtaId ;  /* 0x00000000000879c3 */ /* 0x000e220000008800 */
[----:B------:R-:W-:Y:S01]  /*01a0*/  UMOV UR4, 0x400 ;  /* 0x0000040000047882 */ /* 0x000fe20000000000 */
[----:B------:R-:W-:Y:S01]  /*01b0*/  UMOV UR5, 0x1 ;  /* 0x0000000100057882 */ /* 0x000fe20000000000 */
[----:B------:R-:W-:Y:S02]  /*01c0*/  UMOV UR6, 0x100 ;  /* 0x0000010000067882 */ /* 0x000fe40000000000 */
[----:B------:R-:W-:-:S04]  /*01d0*/  UIADD3 UR6, -UR6, 0x100000, URZ ;  /* 0x0010000006067890 */ /* 0x000fc8000fffe13f */
[----:B------:R-:W-:Y:S02]  /*01e0*/  USHF.L.U32 UR7, UR6, 0xb, URZ ;  /* 0x0000000b06077899 */ /* 0x000fe4000800063f */
[----:B------:R-:W-:Y:S02]  /*01f0*/  USHF.L.U32 UR6, UR6, 0x1, URZ ;  /* 0x0000000106067899 */ /* 0x000fe4000800063f */
[----:B0-----:R-:W-:Y:S02]  /*0200*/  ULEA UR8, UR8, UR4, 0x18 ;  /* 0x0000000408087291 */ /* 0x001fe4000f8ec03f */
[----:B------:R-:W-:-:S04]  /*0210*/  UIADD3 UR4, -UR5, 0x100000, URZ ;  /* 0x0010000005047890 */ /* 0x000fc8000fffe13f */
[----:B------:R-:W-:Y:S02]  /*0220*/  USHF.L.U32 UR5, UR4, 0xb, URZ ;  /* 0x0000000b04057899 */ /* 0x000fe4000800063f */
[----:B------:R-:W-:Y:S01]  /*0230*/  USHF.L.U32 UR4, UR4, 0x1, URZ ;  /* 0x0000000104047899 */ /* 0x000fe2000800063f */
[----:B------:R-:W0:Y:S11]  /*0240*/  FENCE.VIEW.ASYNC.S ;  /* 0x00000000000073c6 */ /* 0x000e360000000000 */
[----:B0-----:R0:W1:Y:S01]  /*0250*/  SYNCS.EXCH.64 URZ, [UR8], UR4 ;  /* 0x00000004083f75b2 */ /* 0x0010620008000100 */
[----:B------:R0:W2:Y:S01]  /*0260*/  SYNCS.EXCH.64 URZ, [UR8+0x70], UR6 ;  /* 0x00007006083f75b2 */ /* 0x0000a20008000100 */
[----:B------:R0:W3:Y:S01]  /*0270*/  SYNCS.EXCH.64 URZ, [UR8+0x8], UR4 ;  /* 0x00000804083f75b2 */ /* 0x0000e20008000100 */
[----:B------:R0:W4:Y:S01]  /*0280*/  SYNCS.EXCH.64 URZ, [UR8+0x78], UR6 ;  /* 0x00007806083f75b2 */ /* 0x0001220008000100 */
[----:B------:R0:W0:Y:S01]  /*0290*/  SYNCS.EXCH.64 URZ, [UR8+0x10], UR4 ;  /* 0x00001004083f75b2 */ /* 0x0000220008000100 */
        /* <DEDUP_REMOVED lines=23> */
[----:B-1234-:R-:W-:Y:S01]  /*0410*/  NOP ;  /* 0x0000000000007918 */ /* 0x01efe20000000000 */
.L_x_3:
[----:B0-----:R-:W-:Y:S05]  /*0420*/  BSYNC B0 ;  /* 0x0000000000007941 */ /* 0x001fea0003800000 */
.L_x_2:
[----:B------:R-:W0:Y:S01]  /*0430*/  SHFL.IDX PT, R0, R0, RZ, 0x1f ;  /* 0x00001fff00007589 */ /* 0x000e2200000e0000 */
[----:B------:R-:W1:Y:S01]  /*0440*/  LDC R4, c[0x0][0x65c] ;  /* 0x00019700ff047b82 */ /* 0x000e620000000800 */
[----:B------:R-:W-:Y:S02]  /*0450*/  ELECT P0, URZ, PT ;  /* 0x00000000003f782f */ /* 0x000fe40003800000 */
[----:B------:R-:W-:Y:S01]  /*0460*/  SHF.R.S32.HI R5, RZ, 0x1f, R2 ;  /* 0x0000001fff057819 */ /* 0x000fe20000011402 */
[----:B------:R-:W2:Y:S01]  /*0470*/  S2R R3, SR_CTAID.Y ;  /* 0x0000000000037919 */ /* 0x000ea20000002600 */
[----:B------:R-:W-:Y:S01]  /*0480*/  UMOV UR4, 0x20 ;  /* 0x0000002000047882 */ /* 0x000fe20000000000 */
[----:B------:R-:W-:Y:S01]  /*0490*/  ISETP.NE.AND P2, PT, R8, RZ, PT ;  /* 0x000000ff0800720c */ /* 0x000fe20003f45270 */
[----:B------:R-:W-:Y:S01]  /*04a0*/  NOP ;  /* 0x0000000000007918 */ /* 0x000fe20000000000 */
[----:B------:R-:W-:Y:S01]  /*04b0*/  LEA.HI R5, R5, R2, RZ, 0x2 ;  /* 0x0000000205057211 */ /* 0x000fe200078f10ff */
[----:B------:R-:W-:-:S03]  /*04c0*/  NOP ;  /* 0x0000000000007918 */ /* 0x000fc60000000000 */
[----:B------:R-:W-:Y:S02]  /*04d0*/  LOP3.LUT R5, R5, 0xfffffffc, RZ, 0xc0, !PT ;  /* 0xfffffffc05057812 */ /* 0x000fe400078ec0ff */
[----:B0-----:R-:W-:-:S03]  /*04e0*/  ISETP.NE.OR P0, PT, R0, RZ, !P0 ;  /* 0x000000ff0000720c */ /* 0x001fc60004705670 */
[----:B------:R-:W-:Y:S01]  /*04f0*/  IMAD.IADD R0, R2, 0x1, -R5 ;  /* 0x0000000102007824 */ /* 0x000fe200078e0a05 */
[----:B-1----:R-:W-:Y:S01]  /*0500*/  ISETP.NE.AND P3, PT, R4, 0x1, PT ;  /* 0x000000010400780c */ /* 0x002fe20003f65270 */
[----:B------:R-:W-:Y:S01]  /*0510*/  IMAD.MOV.U32 R5, RZ, RZ, RZ ;  /* 0x000000ffff057224 */ /* 0x000fe200078e00ff */
[----:B------:R-:W0:Y:S07]  /*0520*/  S2R R4, SR_CTAID.X ;  /* 0x0000000000047919 */ /* 0x000e2e0000002500 */
[----:B------:R-:W-:Y:S01]  /*0530*/  VOTEU.ALL UP0, P0 ;  /* 0x00000000003f7886 */ /* 0x000fe20000000000 */
[----:B------:R-:W-:-:S03]  /*0540*/  VOTEU.ALL UP1, P0 ;  /* 0x00000000003f7886 */ /* 0x000fc60000020000 */
[----:B------:R-:W0:Y:S01]  /*0550*/  @P3 LDC R19, c[0x0][0x10] ;  /* 0x00000400ff133b82 */ /* 0x000e220000000800 */
[----:B--2---:R-:W-:Y:S01]  /*0560*/  @P3 IMAD.MOV.U32 R6, RZ, RZ, R3 ;  /* 0x000000ffff063224 */ /* 0x004fe200078e0003 */
[----:B------:R-:W-:Y:S01]  /*0570*/  @!UP0 UMOV UR6, 0x400 ;  /* 0x0000040000068882 */ /* 0x000fe20000000000 */
[----:B------:R-:W-:-:S04]  /*0580*/  @!UP0 UIADD3 UR4, -UR4, 0x100000, URZ ;  /* 0x0010000004048890 */ /* 0x000fc8000fffe13f */
[----:B------:R-:W-:Y:S02]  /*0590*/  @!UP0 USHF.L.U32 UR5, UR4, 0xb, URZ ;  /* 0x0000000b04058899 */ /* 0x000fe4000800063f */
[----:B------:R-:W-:Y:S01]  /*05a0*/  @!UP0 USHF.L.U32 UR4, UR4, 0x1, URZ ;  /* 0x0000000104048899 */ /* 0x000fe2000800063f */
[----:B------:R-:W-:Y:S02]  /*05b0*/  @P3 IMAD.MOV.U32 R7, RZ, RZ, RZ ;  /* 0x000000ffff073224 */ /* 0x000fe400078e00ff */
[----:B------:R-:W-:Y:S01]  /*05c0*/  @P3 IMAD.MOV.U32 R17, RZ, RZ, RZ ;  /* 0x000000ffff113224 */ /* 0x000fe200078e00ff */
[----:B------:R-:W1:Y:S08]  /*05d0*/  @!UP0 S2UR UR7, SR_CgaCtaId ;  /* 0x00000000000789c3 */ /* 0x000e700000008800 */
[----:B------:R-:W2:Y:S01]  /*05e0*/  @!P3 LDC R9, c[0x0][0xc] ;  /* 0x00000300ff09bb82 */ /* 0x000ea20000000800 */
[----:B0-----:R-:W-:-:S04]  /*05f0*/  @P3 IMAD.WIDE.U32 R18, R4, R19, R6 ;  /* 0x0000001304123225 */ /* 0x001fc800078e0006 */
[----:B------:R-:W-:Y:S01]  /*0600*/  @P3 IMAD.IADD R17, R19, 0x1, R17 ;  /* 0x0000000113113824 */ /* 0x000fe200078e0211 */
[----:B-1----:R-:W-:Y:S01]  /*0610*/  @!UP0 ULEA UR6, UR7, UR6, 0x18 ;  /* 0x0000000607068291 */ /* 0x002fe2000f8ec03f */
[----:B------:R-:W-:Y:S01]  /*0620*/  VOTEU.ALL UP0, P0 ;  /* 0x00000000003f7886 */ /* 0x000fe20000000000 */
[----:B------:R-:W-:-:S04]  /*0630*/  ISETP.NE.AND P0, PT, R0, 0x3, PT ;  /* 0x000000030000780c */ /* 0x000fc80003f05270 */
[----:B------:R-:W-:Y:S01]  /*0640*/  ISETP.EQ.OR P0, PT, R0, RZ, !P0 ;  /* 0x000000ff0000720c */ /* 0x000fe20004702670 */
[----:B--2---:R-:W-:-:S03]  /*0650*/  @!P3 IMAD.WIDE.U32 R6, R9, R3, R4 ;  /* 0x000000030906b225 */ /* 0x004fc600078e0004 */
[C---:B------:R-:W-:Y:S01]  /*0660*/  ISETP.EQ.AND P0, PT, R8.reuse, RZ, P0 ;  /* 0x000000ff0800720c */ /* 0x040fe20000702270 */
[----:B------:R-:W-:Y:S01]  /*0670*/  VIADD R8, R8, 0xffffffff ;  /* 0xffffffff08087836 */ /* 0x000fe20000000000 */
[----:B------:R-:W0:Y:S02]  /*0680*/  FENCE.VIEW.ASYNC.S ;  /* 0x00000000000073c6 */ /* 0x000e240000000000 */
[----:B0-----:R0:W1:Y:S01]  /*0690*/  @!UP0 SYNCS.EXCH.64 URZ, [UR6+0xf0], UR4 ;  /* 0x0000f004063f85b2 */ /* 0x0010620008000100 */
[----:B------:R-:W-:Y:S01]  /*06a0*/  @!P3 IMAD.MOV.U32 R18, RZ, RZ, R6 ;  /* 0x000000ffff12b224 */ /* 0x000fe200078e0006 */
[----:B------:R-:W-:Y:S02]  /*06b0*/  SEL R16, RZ, 0x1, !P0 ;  /* 0x00000001ff107807 */ /* 0x000fe40004000000 */
[----:B------:R-:W-:Y:S02]  /*06c0*/  ISETP.GE.U32.AND P1, PT, R8, 0x2, PT ;  /* 0x000000020800780c */ /* 0x000fe40003f26070 */
[----:B------:R-:W-:-:S02]  /*06d0*/  @!P3 MOV R17, R7 ;  /* 0x000000070011b202 */ /* 0x000fc40000000f00 */
[----:B------:R-:W-:Y:S01]  /*06e0*/  SEL R16, R16, 0x2, P1 ;  /* 0x0000000210107807 */ /* 0x000fe20000800000 */
[----:B------:R0:W1:Y:S01]  /*06f0*/  @!UP1 SYNCS.EXCH.64 URZ, [UR6+0xf8], UR4 ;  /* 0x0000f804063f95b2 */ /* 0x0000620008000100 */
[----:B------:R-:W-:Y:S01]  /*0700*/  NOP ;  /* 0x0000000000007918 */ /* 0x000fe20000000000 */
[----:B-1----:R-:W-:Y:S06]  /*0710*/  BAR.SYNC.DEFER_BLOCKING 0x0 ;  /* 0x0000000000007b1d */ /* 0x002fec0000010000 */
[----:B------:R-:W-:Y:S05]  /*0720*/  @!P2 BRA `(.L_x_4) ;  /* 0x000000d40040a947 */ /* 0x000fea0003800000 */
[----:B------:R-:W-:-:S13]  /*0730*/  ISETP.GT.U32.AND P0, PT, R8, 0x1, PT ;  /* 0x000000010800780c */ /* 0x000fda0003f04070 */
[----:B0-----:R-:W-:Y:S05]  /*0740*/  @P0 EXIT ;  /* 0x000000000000094d */ /* 0x001fea0003800000 */
[----:B------:R-:W-:Y:S01]  /*0750*/  ULDC.64 UR4, c[0x0][0x650] ;  /* 0x0001940000047ab9 */ /* 0x000fe20000000a00 */
[----:B------:R-:W-:Y:S01]  /*0760*/  PRMT R0, RZ, 0x7610, R0 ;  /* 0x00007610ff007816 */ /* 0x000fe20000000000 */
[----:B------:R-:W-:Y:S01]  /*0770*/  IMAD.MOV.U32 R22, RZ, RZ, -0x1 ;  /* 0xffffffffff167424 */ /* 0x000fe200078e00ff */
[----:B------:R-:W-:Y:S01]  /*0780*/  ISETP.GE.U32.AND P0, PT, R18, UR4, PT ;  /* 0x0000000412007c0c */ /* 0x000fe2000bf06070 */
[----:B------:R-:W-:Y:S02]  /*0790*/  IMAD.MOV.U32 R19, RZ, RZ, -0x1 ;  /* 0xffffffffff137424 */ /* 0x000fe400078e00ff */
[----:B------:R-:W-:Y:S01]  /*07a0*/  IMAD.MOV.U32 R2, RZ, RZ, -0x1 ;  /* 0xffffffffff027424 */ /* 0x000fe200078e00ff */
[----:B------:R-:W-:-:S13]  /*07b0*/  ISETP.GE.U32.AND.EX P0, PT, R17, UR5, PT, P0 ;  /* 0x0000000511007c0c */ /* 0x000fda000bf06100 */
[----:B------:R-:W-:Y:S05]  /*07c0*/  @P0 BRA `(.L_x_5) ;  /* 0x00000004005c0947 */ /* 0x000fea0003800000 */
[----:B------:R-:W0:Y:S01]  /*07d0*/  LDC.64 R14, c[0x0][0x628] ;  /* 0x00018a00ff0e7b82 */ /* 0x000e220000000a00 */
[----:B------:R-:W-:Y:S02]  /*07e0*/  IMAD.MOV.U32 R6, RZ, RZ, R18 ;  /* 0x000000ffff067224 */ /* 0x000fe400078e0012 */
[----:B------:R-:W-:-:S05]  /*07f0*/  IMAD.MOV.U32 R7, RZ, RZ, R17 ;  /* 0x000000ffff077224 */ /* 0x000fca00078e0011 */
[----:B------:R-:W1:Y:S08]  /*0800*/  LDC R2, c[0x0][0x630] ;  /* 0x00018c00ff027b82 */ /* 0x000e700000000800 */
[----:B------:R-:W2:Y:S01]  /*0810*/  LDC.64 R20, c[0x0][0x620] ;  /* 0x00018800ff147b82 */ /* 0x000ea20000000a00 */
[----:B0-----:R-:W-:-:S04]  /*0820*/  ISETP.NE.U32.AND P0, PT, R14, RZ, PT ;  /* 0x000000ff0e00720c */ /* 0x001fc80003f05070 */
[----:B------:R-:W-:-:S13]  /*0830*/  ISETP.NE.AND.EX P0, PT, R15, RZ, PT, P0 ;  /* 0x000000ff0f00720c */ /* 0x000fda0003f05300 */
[----:B-12---:R-:W-:Y:S05]  /*0840*/  @!P0 BRA `(.L_x_6) ;  /* 0x0000000000288947 */ /* 0x006fea0003800000 */
[----:B------:R-:W0:Y:S02]  /*0850*/  LDC R11, c[0x0][0x634] ;  /* 0x00018d00ff0b7b82 */ /* 0x000e240000000800 */
[----:B0-----:R-:W-:-:S05]  /*0860*/  IADD3 R11, P0, R18, R11, RZ ;  /* 0x0000000b120b7210 */ /* 0x001fca0007f1e0ff */
[----:B------:R-:W-:-:S04]  /*0870*/  IMAD.X R13, RZ, RZ, R17, P0 ;  /* 0x000000ffff0d7224 */ /* 0x000fc800000e0611 */
[----:B------:R-:W-:-:S04]  /*0880*/  IMAD.WIDE.U32 R6, R13, R14, RZ ;  /* 0x0000000e0d067225 */ /* 0x000fc800078e00ff */
[----:B------:R-:W-:-:S04]  /*0890*/  IMAD.WIDE.U32 R8, P0, R11, R15, R6 ;  /* 0x0000000f0b087225 */ /* 0x000fc80007800006 */
[----:B------:R-:W-:-:S04]  /*08a0*/  IMAD.WIDE.U32 R6, R11, R14, RZ ;  /* 0x0000000e0b067225 */ /* 0x000fc800078e00ff */
[----:B------:R-:W-:Y:S01]  /*08b0*/  IMAD.X R11, RZ, RZ, RZ, P0 ;  /* 0x000000ffff0b7224 */ /* 0x000fe200000e06ff */
[----:B------:R-:W-:Y:S01]  /*08c0*/  IADD3 RZ, P0, R7, R8, RZ ;  /* 0x0000000807ff7210 */ /* 0x000fe20007f1e0ff */
[----:B------:R-:W-:-:S04]  /*08d0*/  IMAD.MOV.U32 R10, RZ, RZ, R9 ;  /* 0x000000ffff0a7224 */ /* 0x000fc800078e0009 */
[----:B------:R-:W-:-:S08]  /*08e0*/  IMAD.WIDE.U32.X R6, R13, R15, R10, P0 ;  /* 0x0000000f0d067225 */ /* 0x000fd000000e040a */
.L_x_6:
[-CC-:B------:R-:W-:Y:S01]  /*08f0*/  SHF.R.U64 R24, R6, R2.reuse, R7.reuse ;  /* 0x0000000206187219 */ /* 0x180fe20000001207 */
[----:B------:R-:W0:Y:S01]  /*0900*/  LDC.64 R22, c[0x0][0x640] ;  /* 0x00019000ff167b82 */ /* 0x000e220000000a00 */
[----:B------:R-:W-:Y:S01]  /*0910*/  SHF.R.U32.HI R2, RZ, R2, R7 ;  /* 0x00000002ff027219 */ /* 0x000fe20000011607 */
[----:B------:R-:W-:Y:S01]  /*0920*/  ULDC UR4, c[0x0][0x150] ;  /* 0x0000540000047ab9 */ /* 0x000fe20000000800 */
[----:B------:R-:W-:Y:S01]  /*0930*/  IADD3 R9, P0, RZ, -R24, RZ ;  /* 0x80000018ff097210 */ /* 0x000fe20007f1e0ff */
[----:B------:R-:W-:Y:S01]  /*0940*/  IMAD.MOV.U32 R19, RZ, RZ, R17 ;  /* 0x000000ffff137224 */ /* 0x000fe200078e0011 */
[----:B------:R-:W-:Y:S02]  /*0950*/  I2FP.F32.U32 R0, R4 ;  /* 0x0000000400007245 */ /* 0x000fe40000201000 */
[----:B------:R-:W-:Y:S01]  /*0960*/  IADD3.X R11, RZ, ~R2, RZ, P0, !PT ;  /* 0x80000002ff0b7210 */ /* 0x000fe200007fe4ff */
[----:B------:R-:W1:Y:S01]  /*0970*/  LDC R8, c[0x0][0x618] ;  /* 0x00018600ff087b82 */ /* 0x000e620000000800 */
[----:B------:R-:W-:-:S04]  /*0980*/  IMAD.WIDE.U32 R6, R9, R20, R18 ;  /* 0x0000001409067225 */ /* 0x000fc800078e0012 */
[----:B------:R-:W-:Y:S01]  /*0990*/  FMUL R0, R0, UR4 ;  /* 0x0000000400007c20 */ /* 0x000fe20008400000 */
[----:B------:R-:W-:Y:S01]  /*09a0*/  ULDC UR4, c[0x0][0x154] ;  /* 0x0000550000047ab9 */ /* 0x000fe20000000800 */
[----:B------:R-:W-:Y:S01]  /*09b0*/  IMAD R2, R11, R20, RZ ;  /* 0x000000140b027224 */ /* 0x000fe200078e02ff */
[----:B------:R-:W2:Y:S03]  /*09c0*/  LDC R5, c[0x0][0x144] ;  /* 0x00005100ff057b82 */ /* 0x000ea60000000800 */
[----:B------:R-:W3:Y:S01]  /*09d0*/  F2I.U32.TRUNC.NTZ R0, R0 ;  /* 0x0000000000007305 */ /* 0x000ee2000020f000 */
[----:B------:R-:W-:Y:S01]  /*09e0*/  IMAD R9, R9, R21, R2 ;  /* 0x0000001509097224 */ /* 0x000fe200078e0202 */
[----:B------:R-:W-:-:S03]  /*09f0*/  I2FP.F32.U32 R2, R3 ;  /* 0x0000000300027245 */ /* 0x000fc60000201000 */
[----:B------:R-:W-:Y:S01]  /*0a00*/  IMAD.IADD R7, R7, 0x1, R9 ;  /* 0x0000000107077824 */ /* 0x000fe200078e0209 */
[----:B------:R-:W4:Y:S01]  /*0a10*/  LDC R11, c[0x0][0x608] ;  /* 0x00018200ff0b7b82 */ /* 0x000f220000000800 */
[----:B0-----:R-:W-:-:S04]  /*0a20*/  ISETP.NE.U32.AND P0, PT, R22, RZ, PT ;  /* 0x000000ff1600720c */ /* 0x001fc80003f05070 */
[----:B------:R-:W-:-:S03]  /*0a30*/  ISETP.NE.AND.EX P0, PT, R23, RZ, PT, P0 ;  /* 0x000000ff1700720c */ /* 0x000fc60003f05300 */
[----:B------:R-:W0:Y:S01]  /*0a40*/  LDC R13, c[0x0][0x658] ;  /* 0x00019600ff0d7b82 */ /* 0x000e220000000800 */
[----:B---3--:R-:W-:Y:S01]  /*0a50*/  IMAD.MOV R9, RZ, RZ, -R0 ;  /* 0x000000ffff097224 */ /* 0x008fe200078e0a00 */
[-CC-:B-1----:R-:W-:Y:S02]  /*0a60*/  SHF.R.U64 R15, R6, R8.reuse, R7.reuse ;  /* 0x00000008060f7219 */ /* 0x182fe40000001207 */
[----:B------:R-:W-:-:S04]  /*0a70*/  SHF.R.U32.HI R6, RZ, R8, R7 ;  /* 0x00000008ff067219 */ /* 0x000fc80000011607 */
[----:B------:R-:W1:Y:S01]  /*0a80*/  LDC R12, c[0x0][0x148] ;  /* 0x00005200ff0c7b82 */ /* 0x000e620000000800 */
[----:B--2---:R-:W-:Y:S02]  /*0a90*/  IMAD R0, R5, R9, R4 ;  /* 0x0000000905007224 */ /* 0x004fe400078e0204 */
[----:B------:R-:W-:Y:S01]  /*0aa0*/  FMUL R5, R2, UR4 ;  /* 0x0000000402057c20 */ /* 0x000fe20008400000 */
[----:B------:R-:W-:-:S04]  /*0ab0*/  IMAD.MOV.U32 R4, RZ, RZ, -0x1 ;  /* 0xffffffffff047424 */ /* 0x000fc800078e00ff */
[----:B------:R-:W2:Y:S01]  /*0ac0*/  LDC R19, c[0x0][0x600] ;  /* 0x00018000ff137b82 */ /* 0x000ea20000000800 */
[-CC-:B----4-:R-:W-:Y:S02]  /*0ad0*/  SHF.R.U64 R25, R15, R11.reuse, R6.reuse ;  /* 0x0000000b0f197219 */ /* 0x190fe40000001206 */
[----:B------:R-:W-:Y:S01]  /*0ae0*/  SHF.R.U32.HI R2, RZ, R11, R6 ;  /* 0x0000000bff027219 */ /* 0x000fe20000011606 */
[----:B------:R-:W-:Y:S01]  /*0af0*/  IMAD.MOV.U32 R6, RZ, RZ, 0x1 ;  /* 0x00000001ff067424 */ /* 0x000fe200078e00ff */
[----:B------:R3:W4:Y:S03]  /*0b00*/  F2I.U32.TRUNC.NTZ R11, R5 ;  /* 0x00000005000b7305 */ /* 0x000726000020f000 */
[----:B------:R-:W1:Y:S01]  /*0b10*/  LDC R14, c[0x0][0x648] ;  /* 0x00019200ff0e7b82 */ /* 0x000e620000000800 */
[-C--:B0-----:R-:W-:Y:S02]  /*0b20*/  SHF.L.U32 R4, R4, R13.reuse, RZ ;  /* 0x0000000d04047219 */ /* 0x081fe400000006ff */
[----:B------:R-:W-:-:S02]  /*0b30*/  SHF.R.U64 R26, R25, R13, R2 ;  /* 0x0000000d191a7219 */ /* 0x000fc40000001202 */
[----:B------:R-:W-:Y:S02]  /*0b40*/  LOP3.LUT R10, RZ, R4, RZ, 0x33, !PT ;  /* 0x00000004ff0a7212 */ /* 0x000fe400078e33ff */
[-C--:B---3--:R-:W-:Y:S01]  /*0b50*/  SHF.R.U32.HI R5, RZ, R13.reuse, R2 ;  /* 0x0000000dff057219 */ /* 0x088fe20000011602 */
[----:B------:R-:W0:Y:S01]  /*0b60*/  LDC R20, c[0x0][0x638] ;  /* 0x00018e00ff147b82 */ /* 0x000e220000000800 */
[----:B------:R-:W-:Y:S01]  /*0b70*/  SHF.L.U32 R2, R6, R13, RZ ;  /* 0x0000000d06027219 */ /* 0x000fe200000006ff */
[----:B------:R-:W-:-:S06]  /*0b80*/  IMAD.MOV.U32 R4, RZ, RZ, R26 ;  /* 0x000000ffff047224 */ /* 0x000fcc00078e001a */
[----:B------:R-:W3:Y:S01]  /*0b90*/  LDC R21, c[0x0][0x610] ;  /* 0x00018400ff157b82 */ /* 0x000ee20000000800 */
[----:B--2-4-:R-:W-:Y:S05]  /*0ba0*/  @!P0 BRA `(.L_x_7) ;  /* 0x0000000000288947 */ /* 0x014fea0003800000 */
[----:B------:R-:W2:Y:S02]  /*0bb0*/  LDC R9, c[0x0][0x64c] ;  /* 0x00019300ff097b82 */ /* 0x000ea40000000800 */
[----:B--2---:R-:W-:-:S05]  /*0bc0*/  IADD3 R9, P0, R26, R9, RZ ;  /* 0x000000091a097210 */ /* 0x004fca0007f1e0ff */
[----:B------:R-:W-:-:S04]  /*0bd0*/  IMAD.X R13, RZ, RZ, R5, P0 ;  /* 0x000000ffff0d7224 */ /* 0x000fc800000e0605 */
[----:B------:R-:W-:-:S04]  /*0be0*/  IMAD.WIDE.U32 R4, R13, R22, RZ ;  /* 0x000000160d047225 */ /* 0x000fc800078e00ff */
[----:B------:R-:W-:-:S04]  /*0bf0*/  IMAD.WIDE.U32 R6, P0, R9, R23, R4 ;  /* 0x0000001709067225 */ /* 0x000fc80007800004 */
[----:B------:R-:W-:Y:S01]  /*0c00*/  IMAD.WIDE.U32 R4, R9, R22, RZ ;  /* 0x0000001609047225 */ /* 0x000fe200078e00ff */
[----:B------:R-:W-:-:S03]  /*0c10*/  MOV R8, R7 ;  /* 0x0000000700087202 */ /* 0x000fc60000000f00 */
[----:B------:R-:W-:Y:S01]  /*0c20*/  IMAD.X R9, RZ, RZ, RZ, P0 ;  /* 0x000000ffff097224 */ /* 0x000fe200000e06ff */
[----:B------:R-:W-:-:S05]  /*0c30*/  IADD3 RZ, P0, R5, R6, RZ ;  /* 0x0000000605ff7210 */ /* 0x000fca0007f1e0ff */
[----:B------:R-:W-:-:S08]  /*0c40*/  IMAD.WIDE.U32.X R4, R13, R23, R8, P0 ;  /* 0x000000170d047225 */ /* 0x000fd000000e0408 */
.L_x_7:
[----:B-1----:R-:W-:Y:S01]  /*0c50*/  SHF.R.U64 R4, R4, R14, R5 ;  /* 0x0000000e04047219 */ /* 0x002fe20000001205 */
[----:B------:R-:W-:Y:S01]  /*0c60*/  IMAD.MOV R11, RZ, RZ, -R11 ;  /* 0x000000ffff0b7224 */ /* 0x000fe200078e0a0b */
[----:B------:R-:W-:Y:S01]  /*0c70*/  LOP3.LUT R5, R25, R10, RZ, 0xc0, !PT ;  /* 0x0000000a19057212 */ /* 0x000fe200078ec0ff */
[----:B------:R-:W-:Y:S02]  /*0c80*/  VIADD R6, R19, 0xffffffff ;  /* 0xffffffff13067836 */ /* 0x000fe40000000000 */
[----:B------:R-:W-:Y:S02]  /*0c90*/  IMAD.MOV R7, RZ, RZ, -R4 ;  /* 0x000000ffff077224 */ /* 0x000fe400078e0a04 */
[----:B------:R-:W-:Y:S01]  /*0ca0*/  @P3 IMAD R0, R12, R11, R3 ;  /* 0x0000000b0c003224 */ /* 0x000fe200078e0203 */
[----:B------:R-:W-:Y:S01]  /*0cb0*/  LOP3.LUT R3, R15, R6, RZ, 0xc0, !PT ;  /* 0x000000060f037212 */ /* 0x000fe200078ec0ff */
[----:B------:R-:W-:Y:S02]  /*0cc0*/  IMAD R5, R2, R4, R5 ;  /* 0x0000000402057224 */ /* 0x000fe400078e0205 */
[----:B0-----:R-:W-:-:S02]  /*0cd0*/  IMAD R2, R7, R20, R26 ;  /* 0x0000001407027224 */ /* 0x001fc400078e021a */
[----:B---3--:R-:W-:Y:S02]  /*0ce0*/  IMAD R22, R5, R21, R0 ;  /* 0x0000001505167224 */ /* 0x008fe400078e0200 */
[----:B------:R-:W-:Y:S02]  /*0cf0*/  IMAD R3, R2, R19, R3 ;  /* 0x0000001302037224 */ /* 0x000fe400078e0203 */
[----:B------:R-:W-:Y:S02]  /*0d00*/  IMAD.MOV.U32 R0, RZ, RZ, 0x1 ;  /* 0x00000001ff007424 */ /* 0x000fe400078e00ff */
[----:B------:R-:W-:Y:S01]  /*0d10*/  IMAD.MOV.U32 R2, RZ, RZ, R24 ;  /* 0x000000ffff027224 */ /* 0x000fe200078e0018 */
[----:B------:R-:W-:Y:S02]  /*0d20*/  SEL R19, R3, R22, !P3 ;  /* 0x0000001603137207 */ /* 0x000fe40005800000 */
[----:B------:R-:W-:-:S07]  /*0d30*/  SEL R22, R22, R3, !P3 ;  /* 0x0000000316167207 */ /* 0x000fce0005800000 */
.L_x_5:
[----:B------:R-:W-:-:S08]  /*0d40*/  NOP ;  /* 0x0000000000007918 */ /* 0x000fd00000000000 */
[----:B------:R-:W0:Y:S02]  /*0d50*/  USETMAXREG.TRY_ALLOC.CTAPOOL UP0, 0xe8 ;  /* 0x000000e8000079c8 */ /* 0x000e240008000600 */
[----:B0-----:R-:W-:-:S13]  /*0d60*/  PLOP3.LUT P0, PT, PT, PT, UP0, 0x80, 0x0 ;  /* 0x000000000000781c */ /* 0x001fda0003f0f008 */
[----:B------:R-:W-:Y:S05]  /*0d70*/  @!P0 BRA `(.L_x_5) ;  /* 0xfffffffc00f08947 */ /* 0x000fea000383ffff */
[----:B------:R-:W-:Y:S01]  /*0d80*/  ULDC.64 UR4, c[0x0][0x598] ;  /* 0x0001660000047ab9 */ /* 0x000fe20000000a00 */
[----:B------:R-:W-:Y:S01]  /*0d90*/  ULDC.64 UR40, c[0x0][0x208] ;  /* 0x0000820000287ab9 */ /* 0x000fe20000000a00 */
[----:B------:R-:W-:-:S04]  /*0da0*/  ISETP.NE.U32.AND P0, PT, RZ, UR4, PT ;  /* 0x00000004ff007c0c */ /* 0x000fc8000bf05070 */
[----:B------:R-:W-:-:S13]  /*0db0*/  ISETP.NE.AND.EX P0, PT, RZ, UR5, PT, P0 ;  /* 0x00000005ff007c0c */ /* 0x000fda000bf05300 */
[----:B------:R-:W-:Y:S05]  /*0dc0*/  @!P0 BRA `(.L_x_8) ;  /* 0x00000000001c8947 */ /* 0x000fea0003800000 */
[----:B------:R-:W0:Y:S02]  /*0dd0*/  LDC.64 R4, c[0x0][0x598] ;  /* 0x00016600ff047b82 */ /* 0x000e240000000a00 */
[----:B0-----:R-:W2:Y:S02]  /*0de0*/  LDG.E.64 R4, desc[UR40][R4.64] ;  /* 0x0000002804047981 */ /* 0x001ea4000c1e1b00 */
[----:B--2---:R-:W-:-:S04]  /*0df0*/  ISETP.NE.U32.AND P0, PT, R4, RZ, PT ;  /* 0x000000ff0400720c */ /* 0x004fc80003f05070 */
[----:B------:R-:W-:-:S13]  /*0e00*/  ISETP.NE.AND.EX P0, PT, R5, RZ, PT, P0 ;  /* 0x000000ff0500720c */ /* 0x000fda0003f05300 */
[----:B------:R-:W-:Y:S05]  /*0e10*/  @!P0 BRA `(.L_x_8) ;  /* 0x0000000000088947 */ /* 0x000fea0003800000 */
[----:B------:R0:W5:Y:S01]  /*0e20*/  LD.E R192, desc[UR40][R4.64] ;  /* 0x0000002804c07980 */ /* 0x000162000c101900 */
[----:B------:R-:W-:Y:S05]  /*0e30*/  BRA `(.L_x_9) ;  /* 0x0000000000247947 */ /* 0x000fea0003800000 */
.L_x_8:
[----:B------:R-:W-:Y:S02]  /*0e40*/  ULDC.64 UR4, c[0x0][0x588] ;  /* 0x0001620000047ab9 */ /* 0x000fe40000000a00 */
[----:B------:R-:W-:-:S04]  /*0e50*/  ISETP.NE.U32.AND P0, PT, RZ, UR4, PT ;  /* 0x00000004ff007c0c */ /* 0x000fc8000bf05070 */
[----:B------:R-:W-:-:S13]  /*0e60*/  ISETP.NE.AND.EX P0, PT, RZ, UR5, PT, P0 ;  /* 0x00000005ff007c0c */ /* 0x000fda000bf05300 */
[----:B------:R-:W-:Y:S05]  /*0e70*/  @!P0 BRA `(.L_x_10) ;  /* 0x00000000000c8947 */ /* 0x000fea0003800000 */
[----:B------:R-:W0:Y:S02]  /*0e80*/  LDC.64 R192, c[0x0][0x588] ;  /* 0x00016200ffc07b82 */ /* 0x000e240000000a00 */
[----:B0-----:R1:W5:Y:S01]  /*0e90*/  LDG.E R192, desc[UR40][R192.64] ;  /* 0x00000028c0c07981 */ /* 0x001362000c1e1900 */
[----:B------:R-:W-:Y:S05]  /*0ea0*/  BRA `(.L_x_9) ;  /* 0x0000000000087947 */ /* 0x000fea0003800000 */
.L_x_10:
[----:B------:R-:W-:Y:S02]  /*0eb0*/  ULDC UR4, c[0x0][0x580] ;  /* 0x0001600000047ab9 */ /* 0x000fe40000000800 */
[----:B------:R-:W-:-:S07]  /*0ec0*/  IMAD.U32 R192, RZ, RZ, UR4 ;  /* 0x00000004ffc07e24 */ /* 0x000fce000f8e00ff */
.L_x_9:
[----:B------:R-:W-:Y:S02]  /*0ed0*/  ULDC.64 UR4, c[0x0][0x5a0] ;  /* 0x0001680000047ab9 */ /* 0x000fe40000000a00 */
[----:B------:R-:W-:-:S04]  /*0ee0*/  ISETP.NE.U32.AND P0, PT, RZ, UR4, PT ;  /* 0x00000004ff007c0c */ /* 0x000fc8000bf05070 */
[----:B------:R-:W-:-:S13]  /*0ef0*/  ISETP.NE.AND.EX P0, PT, RZ, UR5, PT, P0 ;  /* 0x00000005ff007c0c */ /* 0x000fda000bf05300 */
[----:B------:R-:W-:Y:S05]  /*0f00*/  @!P0 BRA `(.L_x_11) ;  /* 0x00000000001c8947 */ /* 0x000fea0003800000 */
[----:B0-----:R-:W0:Y:S02]  /*0f10*/  LDC.64 R4, c[0x0][0x5a0] ;  /* 0x00016800ff047b82 */ /* 0x001e240000000a00 */
[----:B0-----:R-:W2:Y:S02]  /*0f20*/  LDG.E.64 R4, desc[UR40][R4.64] ;  /* 0x0000002804047981 */ /* 0x001ea4000c1e1b00 */
[----:B--2---:R-:W-:-:S04]  /*0f30*/  ISETP.NE.U32.AND P0, PT, R4, RZ, PT ;  /* 0x000000ff0400720c */ /* 0x004fc80003f05070 */
[----:B------:R-:W-:-:S13]  /*0f40*/  ISETP.NE.AND.EX P0, PT, R5, RZ, PT, P0 ;  /* 0x000000ff0500720c */ /* 0x000fda0003f05300 */
[----:B------:R-:W-:Y:S05]  /*0f50*/  @!P0 BRA `(.L_x_11) ;  /* 0x0000000000088947 */ /* 0x000fea0003800000 */
[----:B------:R0:W5:Y:S01]  /*0f60*/  LD.E R23, desc[UR40][R4.64] ;  /* 0x0000002804177980 */ /* 0x000162000c101900 */
[----:B------:R-:W-:Y:S05]  /*0f70*/  BRA `(.L_x_12) ;  /* 0x0000000000247947 */ /* 0x000fea0003800000 */
.L_x_11:
[----:B------:R-:W-:Y:S02]  /*0f80*/  ULDC.64 UR4, c[0x0][0x590] ;  /* 0x0001640000047ab9 */ /* 0x000fe40000000a00 */
[----:B------:R-:W-:-:S04]  /*0f90*/  ISETP.NE.U32.AND P0, PT, RZ, UR4, PT ;  /* 0x00000004ff007c0c */ /* 0x000fc8000bf05070 */
[----:B------:R-:W-:-:S13]  /*0fa0*/  ISETP.NE.AND.EX P0, PT, RZ, UR5, PT, P0 ;  /* 0x00000005ff007c0c */ /* 0x000fda000bf05300 */
[----:B------:R-:W-:Y:S05]  /*0fb0*/  @!P0 BRA `(.L_x_13) ;  /* 0x00000000000c8947 */ /* 0x000fea0003800000 */
[----:B0-----:R-:W0:Y:S02]  /*0fc0*/  LDC.64 R4, c[0x0][0x590] ;  /* 0x00016400ff047b82 */ /* 0x001e240000000a00 */
[----:B0-----:R2:W5:Y:S01]  /*0fd0*/  LDG.E R23, desc[UR40][R4.64] ;  /* 0x0000002804177981 */ /* 0x001562000c1e1900 */
[----:B------:R-:W-:Y:S05]  /*0fe0*/  BRA `(.L_x_12) ;  /* 0x0000000000087947 */ /* 0x000fea0003800000 */
.L_x_13:
[----:B------:R-:W-:Y:S02]  /*0ff0*/  ULDC UR4, c[0x0][0x584] ;  /* 0x0001610000047ab9 */ /* 0x000fe40000000800 */
[----:B------:R-:W-:-:S07]  /*1000*/  IMAD.U32 R23, RZ, RZ, UR4 ;  /* 0x00000004ff177e24 */ /* 0x000fce000f8e00ff */
.L_x_12:
[----:B------:R-:W-:-:S13]  /*1010*/  LOP3.LUT P0, RZ, R0, 0xff, RZ, 0xc0, !PT ;  /* 0x000000ff00ff7812 */ /* 0x000fda000780c0ff */
[----:B------:R-:W-:Y:S05]  /*1020*/  @!P0 EXIT ;  /* 0x000000000000894d */ /* 0x000fea0003800000 */
[----:B------:R-:W-:Y:S01]  /*1030*/  ULDC UR4, c[0x0][0x28c] ;  /* 0x0000a30000047ab9 */ /* 0x000fe20000000800 */
[----:B-1----:R-:W-:Y:S01]  /*1040*/  LOP3.LUT R193, R16, 0x1, RZ, 0xfc, !PT ;  /* 0x0000000110c17812 */ /* 0x002fe200078efcff */
[----:B------:R-:W-:Y:S01]  /*1050*/  UIADD3 UR4, UR4, 0xf, URZ ;  /* 0x0000000f04047890 */ /* 0x000fe2000fffe03f */
[----:B------:R-:W-:Y:S01]  /*1060*/  UMOV UR36, URZ ;  /* 0x0000003f00247c82 */ /* 0x000fe20008000000 */
[----:B------:R-:W-:Y:S02]  /*1070*/  UMOV UR37, URZ ;  /* 0x0000003f00257c82 */ /* 0x000fe40008000000 */
[----:B------:R-:W-:-:S04]  /*1080*/  USHF.R.S32.HI UR5, URZ, 0x1f, UR4 ;  /* 0x0000001f3f057899 */ /* 0x000fc80008011404 */
[----:B------:R-:W-:-:S04]  /*1090*/  ULEA.HI UR5, UR5, UR4, URZ, 0x4 ;  /* 0x0000000405057291 */ /* 0x000fc8000f8f203f */
[----:B------:R-:W-:-:S12]  /*10a0*/  USHF.R.S32.HI UR38, URZ, 0x4, UR5 ;  /* 0x000000043f267899 */ /* 0x000fd80008011405 */
.L_x_361:
[----:B-1----:R-:W1:Y:S01]  /*10b0*/  S2R R0, SR_TID.X ;  /* 0x0000000000007919 */ /* 0x002e620000002100 */
[----:B---3--:R-:W3:Y:S01]  /*10c0*/  S2UR UR6, SR_CgaCtaId ;  /* 0x00000000000679c3 */ /* 0x008ee20000008800 */
[----:B------:R-:W-:Y:S02]  /*10d0*/  UMOV UR39, 0x400 ;  /* 0x0000040000277882 */ /* 0x000fe40000000000 */
[----:B---3--:R-:W-:Y:S01]  /*10e0*/  ULEA UR39, UR6, UR39, 0x18 ;  /* 0x0000002706277291 */ /* 0x008fe2000f8ec03f */
[----:B-1----:R-:W-:-:S04]  /*10f0*/  LOP3.LUT R0, R0, 0x80, RZ, 0xc0, !PT ;  /* 0x0000008000007812 */ /* 0x002fc800078ec0ff */
[----:B------:R-:W-:-:S06]  /*1100*/  SHF.R.U32.HI R0, RZ, 0x7, R0 ;  /* 0x00000007ff007819 */ /* 0x000fcc0000011600 */
[----:B------:R-:W1:Y:S02]  /*1110*/  SHFL.IDX PT, R0, R0, RZ, 0x1f ;  /* 0x00001fff00007589 */ /* 0x000e6400000e0000 */
[----:B-1----:R-:W-:-:S13]  /*1120*/  R2UR UR4, R0 ;  /* 0x00000000000472ca */ /* 0x002fda00000e0000 */
[----:B------:R-:W-:-:S04]  /*1130*/  ULEA.HI UR5, UR4, UR4, URZ, 0x1 ;  /* 0x0000000404057291 */ /* 0x000fc8000f8f083f */
[----:B------:R-:W-:-:S04]  /*1140*/  ULOP3.LUT UR5, UR5, 0x1ffffe, URZ, 0xc0, !UPT ;  /* 0x001ffffe05057892 */ /* 0x000fc8000f8ec03f */
[----:B------:R-:W-:-:S03]  /*1150*/  UIADD3 UR5, UR4, -UR5, URZ ;  /* 0x8000000504057290 */ /* 0x000fc6000fffe03f */
[----:B------:R-:W-:Y:S01]  /*1160*/  ULDC UR4, c[0x0][0x28c] ;  /* 0x0000a30000047ab9 */ /* 0x000fe20000000800 */
[----:B------:R-:W-:Y:S01]  /*1170*/  ULEA UR5, UR5, UR39, 0xb ;  /* 0x0000002705057291 */ /* 0x000fe2000f8e583f */
[----:B------:R-:W-:-:S03]  /*1180*/  ISETP.LT.AND P0, PT, RZ, UR4, PT ;  /* 0x00000004ff007c0c */ /* 0x000fc6000bf01270 */
[----:B------:R-:W-:-:S04]  /*1190*/  UIADD3 UR5, UR5, 0x200, URZ ;  /* 0x0000020005057890 */ /* 0x000fc8000fffe03f */
[----:B------:R-:W-:-:S04]  /*11a0*/  USHF.R.U32.HI UR5, URZ, 0x4, UR5 ;  /* 0x000000043f057899 */ /* 0x000fc80008011605 */
[----:B------:R-:W-:Y:S02]  /*11b0*/  ULOP3.LUT UR42, UR5, 0x3fff, URZ, 0xc0, !UPT ;  /* 0x00003fff052a7892 */ /* 0x000fe4000f8ec03f */
[----:B--2-45:R-:W-:Y:S10]  /*11c0*/  @P0 BRA `(.L_x_14) ;  /* 0x0000000000400947 */ /* 0x034ff40003800000 */
[----:B------:R-:W-:Y:S01]  /*11d0*/  MOV R0, 0x0 ;  /* 0x0000000000007802 */ /* 0x000fe20000000f00 */
[----:B------:R-:W-:Y:S01]  /*11e0*/  ULDC.64 UR4, c[0x4][0x68] ;  /* 0x01001a0000047ab9 */ /* 0x000fe20000000a00 */
[----:B------:R-:W-:Y:S01]  /*11f0*/  ULDC.64 UR6, c[0x4][0x8] ;  /* 0x0100020000067ab9 */ /* 0x000fe20000000a00 */
[----:B0-2---:R-:W-:Y:S01]  /*1200*/  IMAD.U32 R4, RZ, RZ, UR4 ;  /* 0x00000004ff047e24 */ /* 0x005fe2000f8e00ff */
[----:B------:R0:W1:Y:S01]  /*1210*/  LDC.64 R14, c[0x4][R0] ;  /* 0x01000000000e7b82 */ /* 0x0000620000000a00 */
[----:B------:R-:W-:Y:S01]  /*1220*/  MOV R5, UR5 ;  /* 0x0000000500057c02 */ /* 0x000fe20008000f00 */
[----:B------:R-:W-:Y:S01]  /*1230*/  ULDC.64 UR4, c[0x4][0x70] ;  /* 0x01001c0000047ab9 */ /* 0x000fe20000000a00 */
[----:B------:R-:W-:Y:S02]  /*1240*/  IMAD.U32 R10, RZ, RZ, UR6 ;  /* 0x00000006ff0a7e24 */ /* 0x000fe4000f8e00ff */
[----:B------:R-:W-:Y:S02]  /*1250*/  IMAD.U32 R6, RZ, RZ, UR4 ;  /* 0x00000004ff067e24 */ /* 0x000fe4000f8e00ff */
[----:B------:R-:W-:-:S02]  /*1260*/  IMAD.U32 R7, RZ, RZ, UR5 ;  /* 0x00000005ff077e24 */ /* 0x000fc4000f8e00ff */
[----:B------:R-:W-:Y:S02]  /*1270*/  IMAD.U32 R11, RZ, RZ, UR7 ;  /* 0x00000007ff0b7e24 */ /* 0x000fe4000f8e00ff */
[----:B------:R-:W-:Y:S02]  /*1280*/  IMAD.MOV.U32 R8, RZ, RZ, 0x1e1 ;  /* 0x000001e1ff087424 */ /* 0x000fe400078e00ff */
[----:B------:R-:W-:Y:S02]  /*1290*/  IMAD.MOV.U32 R12, RZ, RZ, 0x1 ;  /* 0x00000001ff0c7424 */ /* 0x000fe400078e00ff */
[----:B0-----:R-:W-:-:S07]  /*12a0*/  IMAD.MOV.U32 R13, RZ, RZ, RZ ;  /* 0x000000ffff0d7224 */ /* 0x001fce00078e00ff */
[----:B------:R-:W-:-:S07]  /*12b0*/  LEPC R20, `(.L_x_14) ;  /* 0x000000001014794e */ /* 0x000fce0000000000 */
[----:B-1---5:R-:W-:Y:S05]  /*12c0*/  CALL.ABS.NOINC R14 ;  /* 0x000000000e007343 */ /* 0x022fea0003c00000 */
.L_x_14:
[----:B------:R-:W-:-:S13]  /*12d0*/  ISETP.NE.AND P0, PT, R193, 0x3, PT ;  /* 0x00000003c100780c */ /* 0x000fda0003f05270 */
[----:B------:R-:W-:Y:S05]  /*12e0*/  @!P0 BRA `(.L_x_15) ;  /* 0x0000000000048947 */ /* 0x000fea0003800000 */
[----:B------:R-:W-:Y:S01]  /*12f0*/  BPT.TRAP 0x1 ;  /* 0x000000040000795c */ /* 0x000fe20000300000 */
.L_x_15:
[----:B------:R-:W-:Y:S01]  /*1300*/  IMAD.U32 R3, RZ, RZ, UR37 ;  /* 0x00000025ff037e24 */ /* 0x000fe2000f8e00ff */
[----:B------:R-:W-:-:S04]  /*1310*/  MOV R0, UR36 ;  /* 0x0000002400007c02 */ /* 0x000fc80008000f00 */
[----:B------:R-:W-:Y:S02]  /*1320*/  LEA R3, R3, UR39, 0x3 ;  /* 0x0000002703037c11 */ /* 0x000fe4000f8e18ff */
[----:B------:R-:W-:-:S04]  /*1330*/  SHF.L.U32 R0, R0, 0x1f, RZ ;  /* 0x0000001f00007819 */ /* 0x000fc800000006ff */
[----:B------:R1:W3:Y:S01]  /*1340*/  SYNCS.PHASECHK.TRANS64.TRYWAIT P1, [R3+URZ], R0 ;  /* 0x00000000030075a7 */ /* 0x0002e2000802017f */
[----:B------:R-:W-:Y:S05]  /*1350*/  @!P0 BRA `(.L_x_16) ;  /* 0x0000000000048947 */ /* 0x000fea0003800000 */
[----:B------:R-:W-:Y:S01]  /*1360*/  BPT.TRAP 0x1 ;  /* 0x000000040000795c */ /* 0x000fe20000300000 */
.L_x_16:
[----:B---3--:R-:W-:Y:S05]  /*1370*/  @P1 BRA `(.L_x_17) ;  /* 0x0000000000081947 */ /* 0x008fea0003800000 */
[----:B------:R-:W3:Y:S02]  /*1380*/  SYNCS.PHASECHK.TRANS64.TRYWAIT P1, [R3+URZ], R0 ;  /* 0x00000000030075a7 */ /* 0x000ee4000802017f */
[----:B---3--:R-:W-:Y:S05]  /*1390*/  @!P1 BRA `(.L_x_18) ;  /* 0x000000e4003c9947 */ /* 0x008fea0003800000 */
.L_x_17:
[----:B------:R-:W-:-:S04]  /*13a0*/  UISETP.LT.AND UP0, UPT, UR38, 0x1, UPT ;  /* 0x000000012600788c */ /* 0x000fc8000bf01270 */
[----:B------:R-:W-:-:S06]  /*13b0*/  USEL UR4, UR38, 0x1, UP0 ;  /* 0x0000000126047887 */ /* 0x000fcc0008000000 */
[----:B-1-3--:R-:W-:Y:S01]  /*13c0*/  IMAD.U32 R0, RZ, RZ, UR4 ;  /* 0x00000004ff007e24 */ /* 0x00afe2000f8e00ff */
[----:B------:R-:W-:Y:S05]  /*13d0*/  WARPSYNC.ALL ;  /* 0x0000000000007948 */ /* 0x000fea0003800000 */
[----:B------:R-:W-:-:S04]  /*13e0*/  IADD3 R0, -R0, UR38, RZ ;  /* 0x0000002600007c10 */ /* 0x000fc8000fffe1ff */
[----:B------:R-:W-:Y:S01]  /*13f0*/  ISETP.GE.AND P1, PT, R0, 0x1, PT ;  /* 0x000000010000780c */ /* 0x000fe20003f26270 */
[----:B------:R-:W-:Y:S01]  /*1400*/  UIADD3 UR5, UR39, 0x2a200, URZ ;  /* 0x0002a20027057890 */ /* 0x000fe2000fffe03f */
[----:B------:R-:W-:Y:S01]  /*1410*/  WARPGROUP.ARRIVE ;  /* 0x00000000000079c5 */ /* 0x000fe20000000000 */
[----:B------:R-:W-:Y:S02]  /*1420*/  ULOP3.LUT UR4, UR42, 0x10000, URZ, 0xfc, !UPT ;  /* 0x000100002a047892 */ /* 0x000fe4000f8efc3f */
[----:B------:R-:W-:Y:S02]  /*1430*/  USHF.R.U32.HI UR5, URZ, 0x4, UR5 ;  /* 0x000000043f057899 */ /* 0x000fe40008011605 */
[----:B------:R-:W-:Y:S02]  /*1440*/  UIMAD UR32, UR37, 0x300, UR4 ;  /* 0x00000300252078a4 */ /* 0x000fe4000f8e0204 */
[----:B------:R-:W-:Y:S01]  /*1450*/  ULOP3.LUT UR5, UR5, 0x3fff, URZ, 0xc0, !UPT ;  /* 0x00003fff05057892 */ /* 0x000fe2000f8ec03f */
[----:B------:R-:W-:Y:S01]  /*1460*/  UMOV UR33, 0xc0000010 ;  /* 0xc000001000217882 */ /* 0x000fe20000000000 */
[----:B------:R-:W-:-:S02]  /*1470*/  UMOV UR35, 0xc0000010 ;  /* 0xc000001000237882 */ /* 0x000fc40000000000 */
[----:B------:R-:W-:Y:S01]  /*1480*/  ULOP3.LUT UR5, UR5, 0x10000, URZ, 0xfc, !UPT ;  /* 0x0001000005057892 */ /* 0x000fe2000f8efc3f */
[----:B------:R-:W-:Y:S01]  /*1490*/  UMOV UR28, UR32 ;  /* 0x00000020001c7c82 */ /* 0x000fe20008000000 */
[----:B------:R-:W-:Y:S02]  /*14a0*/  UMOV UR29, UR33 ;  /* 0x00000021001d7c82 */ /* 0x000fe40008000000 */
[----:B------:R-:W-:Y:S01]  /*14b0*/  UIMAD UR34, UR37, 0xe0, UR5 ;  /* 0x000000e0252278a4 */ /* 0x000fe2000f8e0205 */
[----:B------:R-:W-:Y:S01]  /*14c0*/  UMOV UR31, 0xc0000010 ;  /* 0xc0000010001f7882 */ /* 0x000fe20000000000 */
[----:B------:R-:W-:Y:S02]  /*14d0*/  UMOV UR24, UR32 ;  /* 0x0000002000187c82 */ /* 0x000fe40008000000 */
[----:B------:R-:W-:Y:S02]  /*14e0*/  UIADD3 UR30, UR34, 0x20, URZ ;  /* 0x00000020221e7890 */ /* 0x000fe4000fffe03f */
[----:B------:R-:W-:Y:S01]  /*14f0*/  UIADD3 UR26, UR34, 0x40, URZ ;  /* 0x00000040221a7890 */ /* 0x000fe2000fffe03f */
[----:B------:R-:W-:-:S02]  /*1500*/  UMOV UR25, UR33 ;  /* 0x0000002100197c82 */ /* 0x000fc40008000000 */
[----:B------:R-:W-:Y:S01]  /*1510*/  HGMMA.64x16x16.F32.BF16 R184, gdesc[UR32], RZ, !UPT, gsb0 ;  /* 0x0020000020b879f0 */ /* 0x000fe2000c0018ff */
[----:B------:R-:W-:Y:S01]  /*1520*/  UMOV UR27, 0xc0000010 ;  /* 0xc0000010001b7882 */ /* 0x000fe20000000000 */
[----:B------:R-:W-:Y:S01]  /*1530*/  UIADD3 UR22, UR34, 0x60, URZ ;  /* 0x0000006022167890 */ /* 0x000fe2000fffe03f */
[----:B------:R-:W-:Y:S01]  /*1540*/  UMOV UR20, UR32 ;  /* 0x0000002000147c82 */ /* 0x000fe20008000000 */
[----:B------:R-:W-:Y:S01]  /*1550*/  UMOV UR21, UR33 ;  /* 0x0000002100157c82 */ /* 0x000fe20008000000 */
        /* <DEDUP_REMOVED lines=14> */
[----:B------:R-:W-:-:S02]  /*1640*/  WARPGROUP.DEPBAR.LE gsb0, 0x0 ;  /* 0x00008000000079c5 */ /* 0x000fc40000010000 */
[----:B------:R-:W-:-:S06]  /*1650*/  WARPGROUP.ARRIVE ;  /* 0x00000000000079c5 */ /* 0x000fcc0000000000 */
[----:B------:R-:W-:Y:S03]  /*1660*/  HGMMA.64x16x16.F32.BF16 R160, gdesc[UR28], RZ, !UPT, gsb0 ;  /* 0x002000001ca079f0 */ /* 0x000fe6000c0018ff */
[----:B------:R-:W-:Y:S02]  /*1670*/  WARPGROUP.DEPBAR.LE gsb0, 0x0 ;  /* 0x00008000000079c5 */ /* 0x000fe40000010000 */
        /* <DEDUP_REMOVED lines=13> */
[----:B------:R-:W-:Y:S01]  /*1750*/  HGMMA.64x16x16.F32.BF16 R40, gdesc[UR8], RZ, !UPT, gsb0 ;  /* 0x00200000082879f0 */ /* 0x000fe2000c0018ff */
[----:B------:R-:W-:Y:S01]  /*1760*/  UMOV UR8, UR6 ;  /* 0x0000000600087c82 */ /* 0x000fe20008000000 */
[----:B------:R-:W-:Y:S01]  /*1770*/  UMOV UR9, 0xc0000010 ;  /* 0xc000001000097882 */ /* 0x000fe20000000000 */
[----:B------:R-:W-:Y:S01]  /*1780*/  UMOV UR12, UR8 ;  /* 0x00000008000c7c82 */ /* 0x000fe20008000000 */
        /* <DEDUP_REMOVED lines=9> */
[----:B------:R-:W-:Y:S01]  /*1820*/  UIADD3 UR6, UR32, 0x200, URZ ;  /* 0x0000020020067890 */ /* 0x000fe2000fffe03f */
[----:B------:R-:W-:-:S02]  /*1830*/  UMOV UR33, UR9 ;  /* 0x0000000900217c82 */ /* 0x000fc40008000000 */
[----:B------:R-:W-:Y:S01]  /*1840*/  UMOV UR32, UR8 ;  /* 0x0000000800207c82 */ /* 0x000fe20008000000 */
        /* <DEDUP_REMOVED lines=57> */
[----:B------:R-:W-:Y:S05]  /*1be0*/  @!P1 BRA `(.L_x_19) ;  /* 0x00000008007c9947 */ /* 0x000fea0003800000 */
[----:B------:R-:W-:Y:S01]  /*1bf0*/  UIADD3 UR7, UR37, 0x1, URZ ;  /* 0x0000000125077890 */ /* 0x000fe2000fffe03f */
[----:B------:R-:W-:-:S03]  /*1c00*/  IMAD.MOV.U32 R3, RZ, RZ, R0 ;  /* 0x000000ffff037224 */ /* 0x000fc600078e0000 */
[----:B------:R-:W-:-:S04]  /*1c10*/  UISETP.NE.AND UP0, UPT, UR7, 0xe, UPT ;  /* 0x0000000e0700788c */ /* 0x000fc8000bf05270 */
[----:B------:R-:W-:Y:S02]  /*1c20*/  USEL UR6, URZ, 0x1, UP0 ;  /* 0x000000013f067887 */ /* 0x000fe40008000000 */
[----:B------:R-:W-:Y:S02]  /*1c30*/  USEL UR7, UR7, URZ, UP0 ;  /* 0x0000003f07077287 */ /* 0x000fe40008000000 */
[----:B------:R-:W-:-:S06]  /*1c40*/  ULOP3.LUT UR6, UR36, UR6, URZ, 0x3c, !UPT ;  /* 0x0000000624067292 */ /* 0x000fcc000f8e3c3f */
[----:B------:R-:W-:Y:S01]  /*1c50*/  IMAD.U32 R6, RZ, RZ, UR6 ;  /* 0x00000006ff067e24 */ /* 0x000fe2000f8e00ff */
[----:B------:R-:W-:-:S06]  /*1c60*/  UMOV UR6, UR37 ;  /* 0x0000002500067c82 */ /* 0x000fcc0008000000 */
.L_x_26:
[----:B-1----:R-:W-:Y:S05]  /*1c70*/  @!P0 BRA `(.L_x_20) ;  /* 0x0000000000048947 */ /* 0x002fea0003800000 */
[----:B------:R-:W-:Y:S01]  /*1c80*/  BPT.TRAP 0x1 ;  /* 0x000000040000795c */ /* 0x000fe20000300000 */
.L_x_20:
[----:B------:R-:W-:Y:S01]  /*1c90*/  ULEA UR8, UR7, UR39, 0x3 ;  /* 0x0000002707087291 */ /* 0x000fe2000f8e183f */
[----:B0-2---:R-:W-:-:S08]  /*1ca0*/  SHF.L.U32 R4, R6, 0x1f, RZ ;  /* 0x0000001f06047819 */ /* 0x005fd000000006ff */
[----:B------:R0:W1:Y:S01]  /*1cb0*/  SYNCS.PHASECHK.TRANS64.TRYWAIT P1, [UR8], R4 ;  /* 0x00000004ff0075a7 */ /* 0x0000620008020148 */
[----:B------:R-:W-:Y:S05]  /*1cc0*/  @!P0 BRA `(.L_x_21) ;  /* 0x0000000000048947 */ /* 0x000fea0003800000 */
[----:B------:R-:W-:Y:S01]  /*1cd0*/  BPT.TRAP 0x1 ;  /* 0x000000040000795c */ /* 0x000fe20000300000 */
.L_x_21:
[----:B-1----:R-:W-:Y:S05]  /*1ce0*/  @P1 BRA `(.L_x_22) ;  /* 0x0000000000081947 */ /* 0x002fea0003800000 */
[----:B------:R-:W1:Y:S02]  /*1cf0*/  SYNCS.PHASECHK.TRANS64.TRYWAIT P1, [UR8], R4 ;  /* 0x00000004ff0075a7 */ /* 0x000e640008020148 */
[----:B-1----:R-:W-:Y:S05]  /*1d00*/  @!P1 BRA `(.L_x_23) ;  /* 0x000000d800f49947 */ /* 0x002fea0003800000 */
.L_x_22:
[----:B------:R-:W-:Y:S01]  /*1d10*/  UIMAD UR28, UR7, 0x300, UR4 ;  /* 0x00000300071c78a4 */ /* 0x000fe2000f8e0204 */
[----:B------:R-:W-:Y:S01]  /*1d20*/  WARPGROUP.ARRIVE ;  /* 0x00000000000079c5 */ /* 0x000fe20000000000 */
[----:B------:R-:W-:Y:S01]  /*1d30*/  UIMAD UR30, UR7, 0xe0, UR5 ;  /* 0x000000e0071e78a4 */ /* 0x000fe2000f8e0205 */
[----:B------:R-:W-:Y:S01]  /*1d40*/  UMOV UR29, 0xc0000010 ;  /* 0xc0000010001d7882 */ /* 0x000fe20000000000 */
[----:B------:R-:W-:Y:S02]  /*1d50*/  UMOV UR31, 0xc0000010 ;  /* 0xc0000010001f7882 */ /* 0x000fe40000000000 */
[----:B------:R-:W-:Y:S01]  /*1d60*/  UIADD3 UR26, UR30, 0x20, URZ ;  /* 0x000000201e1a7890 */ /* 0x000fe2000fffe03f */
[----:B------:R-:W-:Y:S01]  /*1d70*/  UMOV UR24, UR28 ;  /* 0x0000001c00187c82 */ /* 0x000fe20008000000 */
[----:B------:R-:W-:Y:S01]  /*1d80*/  UMOV UR25, UR29 ;  /* 0x0000001d00197c82 */ /* 0x000fe20008000000 */
[----:B------:R-:W-:Y:S02]  /*1d90*/  UMOV UR27, 0xc0000010 ;  /* 0xc0000010001b7882 */ /* 0x000fe40000000000 */
[----:B------:R-:W-:Y:S01]  /*1da0*/  HGMMA.64x16x16.F32.BF16 R184, gdesc[UR28], R184, gsb0 ;  /* 0x002000001cb879f0 */ /* 0x000fe200080018b8 */
        /* <DEDUP_REMOVED lines=20> */
[----:B------:R-:W-:-:S02]  /*1ef0*/  WARPGROUP.DEPBAR.LE gsb0, 0x0 ;  /* 0x00008000000079c5 */ /* 0x000fc40000010000 */
[----:B------:R-:W-:-:S06]  /*1f00*/  WARPGROUP.ARRIVE ;  /* 0x00000000000079c5 */ /* 0x000fcc0000000000 */
[----:B------:R-:W-:Y:S03]  /*1f10*/  HGMMA.64x16x16.F32.BF16 R160, gdesc[UR24], R160, gsb0 ;  /* 0x0020000018a079f0 */ /* 0x000fe600080018a0 */
[----:B------:R-:W-:Y:S02]  /*1f20*/  WARPGROUP.DEPBAR.LE gsb0, 0x0 ;  /* 0x00008000000079c5 */ /* 0x000fe40000010000 */
[----:B------:R-:W-:-:S06]  /*1f30*/  WARPGROUP.ARRIVE ;  /* 0x00000000000079c5 */ /* 0x000fcc0000000000 */
[----:B------:R-:W-:Y:S03]  /*1f40*/  HGMMA.64x16x16.F32.BF16 R136, gdesc[UR20], R136, gsb0 ;  /* 0x00200000148879f0 */ /* 0x000fe60008001888 */
[----:B------:R-:W-:Y:S02]  /*1f50*/  WARPGROUP.DEPBAR.LE gsb0, 0x0 ;  /* 0x00008000000079c5 */ /* 0x000fe40000010000 */
[----:B------:R-:W-:-:S06]  /*1f60*/  WARPGROUP.ARRIVE ;  /* 0x00000000000079c5 */ /* 0x000fcc0000000000 */
[----:B------:R-:W-:Y:S03]  /*1f70*/  HGMMA.64x16x16.F32.BF16 R112, gdesc[UR16], R112, gsb0 ;  /* 0x00200000107079f0 */ /* 0x000fe60008001870 */
[----:B------:R-:W-:Y:S02]  /*1f80*/  WARPGROUP.DEPBAR.LE gsb0, 0x0 ;  /* 0x00008000000079c5 */ /* 0x000fe40000010000 */
[----:B------:R-:W-:-:S06]  /*1f90*/  WARPGROUP.ARRIVE ;  /* 0x00000000000079c5 */ /* 0x000fcc0000000000 */
[----:B------:R-:W-:Y:S01]  /*1fa0*/  HGMMA.64x16x16.F32.BF16 R88, gdesc[UR12], R88, gsb0 ;  /* 0x002000000c5879f0 */ /* 0x000fe20008001858 */
[----:B------:R-:W-:Y:S02]  /*1fb0*/  UIADD3 UR12, UR28, 0x100, URZ ;  /* 0x000001001c0c7890 */ /* 0x000fe4000fffe03f */
[----:B------:R-:W-:Y:S02]  /*1fc0*/  WARPGROUP.DEPBAR.LE gsb0, 0x0 ;  /* 0x00008000000079c5 */ /* 0x000fe40000010000 */
[----:B------:R-:W-:-:S06]  /*1fd0*/  WARPGROUP.ARRIVE ;  /* 0x00000000000079c5 */ /* 0x000fcc0000000000 */
[----:B------:R-:W-:Y:S03]  /*1fe0*/  HGMMA.64x16x16.F32.BF16 R64, gdesc[UR8], R64, gsb0 ;  /* 0x00200000084079f0 */ /* 0x000fe60008001840 */
[----:B------:R-:W-:Y:S02]  /*1ff0*/  WARPGROUP.DEPBAR.LE gsb0, 0x0 ;  /* 0x00008000000079c5 */ /* 0x000fe40000010000 */
[----:B------:R-:W-:-:S06]  /*2000*/  WARPGROUP.ARRIVE ;  /* 0x00000000000079c5 */ /* 0x000fcc0000000000 */
[----:B------:R-:W-:Y:S01]  /*2010*/  HGMMA.64x16x16.F32.BF16 R40, gdesc[UR32], R40, gsb0 ;  /* 0x00200000202879f0 */ /* 0x000fe20008001828 */
        /* <DEDUP_REMOVED lines=15> */
[----:B------:R-:W-:Y:S03]  /*2110*/  HGMMA.64x16x16.F32.BF16 R32, gdesc[UR32], R32, gsb0 ;  /* 0x00200000202079f0 */ /* 0x000fe60008001820 */
[----:B------:R-:W-:Y:S02]  /*2120*/  WARPGROUP.DEPBAR.LE gsb0, 0x0 ;  /* 0x00008000000079c5 */ /* 0x000fe40000010000 */
[----:B------:R-:W-:-:S06]  /*2130*/  WARPGROUP.ARRIVE ;  /* 0x00000000000079c5 */ /* 0x000fcc0000000000 */
[----:B------:R-:W-:Y:S01]  /*2140*/  HGMMA.64x16x16.F32.BF16 R56, gdesc[UR8], R56, gsb0 ;  /* 0x00200000083879f0 */ /* 0x000fe20008001838 */
[----:B------:R-:W-:-:S03]  /*2150*/  UIADD3 UR8, UR28, 0x200, URZ ;  /* 0x000002001c087890 */ /* 0x000fc6000fffe03f */
[----:B------:R-:W-:Y:S01]  /*2160*/  UMOV UR28, UR32 ;  /* 0x00000020001c7c82 */ /* 0x000fe20008000000 */
        /* <DEDUP_REMOVED lines=29> */
[----:B------:R-:W-:Y:S01]  /*2340*/  HGMMA.64x16x16.F32.BF16 R168, gdesc[UR28], R168, gsb0 ;  /* 0x002000001ca879f0 */ /* 0x000fe200080018a8 */
[----:B------:R-:W-:Y:S01]  /*2350*/  UMOV UR30, UR34 ;  /* 0x00000022001e7c82 */ /* 0x000fe20008000000 */
        /* <DEDUP_REMOVED lines=20> */
[----:B------:R-:W-:Y:S05]  /*24a0*/  @!P0 BRA `(.L_x_24) ;  /* 0x0000000000048947 */ /* 0x000fea0003800000 */
[----:B------:R-:W-:Y:S01]  /*24b0*/  BPT.TRAP 0x1 ;  /* 0x000000040000795c */ /* 0x000fe20000300000 */
.L_x_24:
[----:B------:R-:W-:Y:S01]  /*24c0*/  ULEA UR8, UR6, UR39, 0x3 ;  /* 0x0000002706087291 */ /* 0x000fe2000f8e183f */
[----:B------:R-:W-:-:S03]  /*24d0*/  ISETP.GT.U32.AND P1, PT, R16, 0x1, PT ;  /* 0x000000011000780c */ /* 0x000fc60003f24070 */
[----:B------:R-:W-:-:S04]  /*24e0*/  UIADD3 UR8, UR8, 0x70, URZ ;  /* 0x0000007008087890 */ /* 0x000fc8000fffe03f */
[----:B------:R-:W-:-:S09]  /*24f0*/  UPRMT UR8, URZ, 0x654, UR8 ;  /* 0x000006543f087896 */ /* 0x000fd20008000008 */
[----:B------:R-:W-:Y:S01]  /*2500*/  SYNCS.ARRIVE.TRANS64.RED.A1T0 RZ, [UR8], RZ ;  /* 0x000000ffffff79a7 */ /* 0x000fe20008100408 */
[----:B------:R-:W-:Y:S05]  /*2510*/  @P1 BRA `(.L_x_25) ;  /* 0x0000000000041947 */ /* 0x000fea0003800000 */
[----:B------:R-:W-:Y:S01]  /*2520*/  BPT.TRAP 0x1 ;  /* 0x000000040000795c */ /* 0x000fe20000300000 */
.L_x_25:
[----:B------:R-:W-:Y:S01]  /*2530*/  UIADD3 UR7, UR7, 0x1, URZ ;  /* 0x0000000107077890 */ /* 0x000fe2000fffe03f */
[C---:B------:R-:W-:Y:S01]  /*2540*/  ISETP.GT.AND P1, PT, R3.reuse, 0x1, PT ;  /* 0x000000010300780c */ /* 0x040fe20003f24270 */
[----:B------:R-:W-:Y:S01]  /*2550*/  UIADD3 UR6, UR6, 0x1, URZ ;  /* 0x0000000106067890 */ /* 0x000fe2000fffe03f */
[----:B------:R-:W-:Y:S01]  /*2560*/  VIADD R3, R3, 0xffffffff ;  /* 0xffffffff03037836 */ /* 0x000fe20000000000 */
[----:B------:R-:W-:Y:S02]  /*2570*/  UISETP.NE.AND UP0, UPT, UR7, 0xe, UPT ;  /* 0x0000000e0700788c */ /* 0x000fe4000bf05270 */
[----:B------:R-:W-:Y:S02]  /*2580*/  UISETP.NE.AND UP1, UPT, UR6, 0xe, UPT ;  /* 0x0000000e0600788c */ /* 0x000fe4000bf25270 */
[----:B------:R-:W-:Y:S02]  /*2590*/  USEL UR8, URZ, 0x1, UP0 ;  /* 0x000000013f087887 */ /* 0x000fe40008000000 */
[----:B------:R-:W-:-:S02]  /*25a0*/  USEL UR7, UR7, URZ, UP0 ;  /* 0x0000003f07077287 */ /* 0x000fc40008000000 */
[----:B------:R-:W-:Y:S02]  /*25b0*/  USEL UR6, UR6, URZ, UP1 ;  /* 0x0000003f06067287 */ /* 0x000fe40008800000 */
[----:B------:R-:W-:Y:S01]  /*25c0*/  LOP3.LUT R6, R6, UR8, RZ, 0x3c, !PT ;  /* 0x0000000806067c12 */ /* 0x000fe2000f8e3cff */
[----:B------:R-:W-:Y:S09]  /*25d0*/  @P1 BRA `(.L_x_26) ;  /* 0xfffffff400a41947 */ /* 0x000ff2000383ffff */
.L_x_19:
[----:B------:R-:W3:Y:S02]  /*25e0*/  LDC R3, c[0x0][0x28c] ;  /* 0x0000a300ff037b82 */ /* 0x000ee40000000800 */
[----:B---3--:R-:W-:-:S13]  /*25f0*/  ISETP.GE.AND P1, PT, R3, 0x1, PT ;  /* 0x000000010300780c */ /* 0x008fda0003f26270 */
[----:B------:R-:W-:Y:S05]  /*2600*/  @!P1 BRA `(.L_x_27) ;  /* 0x0000000000389947 */ /* 0x000fea0003800000 */
[----:B------:R-:W-:Y:S05]  /*2610*/  @!P0 BRA `(.L_x_28) ;  /* 0x0000000000048947 */ /* 0x000fea0003800000 */
[----:B------:R-:W-:Y:S01]  /*2620*/  BPT.TRAP 0x1 ;  /* 0x000000040000795c */ /* 0x000fe20000300000 */
.L_x_28:
[----:B------:R-:W-:Y:S01]  /*2630*/  VIADD R0, R0, UR37 ;  /* 0x0000002500007c36 */ /* 0x000fe20008000000 */
[----:B------:R-:W-:-:S04]  /*2640*/  ISETP.GT.U32.AND P0, PT, R16, 0x1, PT ;  /* 0x000000011000780c */ /* 0x000fc80003f04070 */
[----:B012---:R-:W-:-:S05]  /*2650*/  SHF.R.U32.HI R4, RZ, 0x1, R0 ;  /* 0x00000001ff047819 */ /* 0x007fca0000011600 */
[----:B------:R-:W-:-:S05]  /*2660*/  IMAD.WIDE.U32 R4, R4, -0x6db6db6d, RZ ;  /* 0x9249249304047825 */ /* 0x000fca00078e00ff */
[----:B------:R-:W-:-:S05]  /*2670*/  SHF.R.U32.HI R5, RZ, 0x2, R5 ;  /* 0x00000002ff057819 */ /* 0x000fca0000011605 */
[----:B------:R-:W-:-:S05]  /*2680*/  IMAD R0, R5, -0xe, R0 ;  /* 0xfffffff205007824 */ /* 0x000fca00078e0200 */
[----:B------:R-:W-:-:S05]  /*2690*/  LEA R0, R0, UR39, 0x3 ;  /* 0x0000002700007c11 */ /* 0x000fca000f8e18ff */
[----:B------:R-:W-:-:S05]  /*26a0*/  VIADD R0, R0, 0x70 ;  /* 0x0000007000007836 */ /* 0x000fca0000000000 */
[----:B------:R-:W-:-:S04]  /*26b0*/  PRMT R0, RZ, 0x654, R0 ;  /* 0x00000654ff007816 */ /* 0x000fc80000000000 */
[----:B------:R3:W-:Y:S01]  /*26c0*/  SYNCS.ARRIVE.TRANS64.RED.A1T0 RZ, [R0+URZ], RZ ;  /* 0x000000ff00ff79a7 */ /* 0x0007e2000810043f */
[----:B------:R-:W-:Y:S05]  /*26d0*/  @P0 BRA `(.L_x_27) ;  /* 0x0000000000040947 */ /* 0x000fea0003800000 */
[----:B------:R-:W-:Y:S01]  /*26e0*/  BPT.TRAP 0x1 ;  /* 0x000000040000795c */ /* 0x000fe20000300000 */
.L_x_27:
[----:B------:R-:W0:Y:S01]  /*26f0*/  S2R R9, SR_TID.X ;  /* 0x0000000000097919 */ /* 0x000e220000002100 */
[----:B------:R-:W4:Y:S01]  /*2700*/  LDC R6, c[0x0][0x288] ;  /* 0x0000a200ff067b82 */ /* 0x000f220000000800 */
[----:B------:R-:W-:Y:S01]  /*2710*/  IMAD R19, R19, 0x70, RZ ;  /* 0x0000007013137824 */ /* 0x000fe200078e02ff */
[----:B------:R-:W-:Y:S01]  /*2720*/  UIADD3 UR37, UR38, UR37, URZ ;  /* 0x0000002526257290 */ /* 0x000fe2000fffe03f */
[----:B---3--:R-:W3:Y:S01]  /*2730*/  S2R R0, SR_TID.X ;  /* 0x0000000000007919 */ /* 0x008ee20000002100 */
[----:B------:R-:W-:Y:S01]  /*2740*/  ULDC UR7, c[0x0][0x284] ;  /* 0x0000a10000077ab9 */ /* 0x000fe20000000800 */
[----:B------:R-:W-:Y:S01]  /*2750*/  SHF.R.S32.HI R15, RZ, 0x1f, R2 ;  /* 0x0000001fff0f7819 */ /* 0x000fe20000011402 */
[----:B------:R-:W-:Y:S02]  /*2760*/  UISETP.GT.U32.AND UP0, UPT, UR37, 0xd, UPT ;  /* 0x0000000d2500788c */ /* 0x000fe4000bf04070 */
[----:B------:R-:W-:Y:S02]  /*2770*/  USHF.R.U32.HI UR4, URZ, 0x1, UR37 ;  /* 0x000000013f047899 */ /* 0x000fe40008011625 */
[----:B------:R-:W-:-:S02]  /*2780*/  UISETP.LT.U32.AND UP0, UPT, UR38, 0xe, UP0 ;  /* 0x0000000e2600788c */ /* 0x000fc40008701070 */
[----:B------:R-:W-:Y:S01]  /*2790*/  UISETP.GE.U32.AND UP1, UPT, UR38, 0xe, UPT ;  /* 0x0000000e2600788c */ /* 0x000fe2000bf26070 */
[----:B------:R-:W-:Y:S01]  /*27a0*/  ULDC.64 UR8, c[0x0][0x5d0] ;  /* 0x0001740000087ab9 */ /* 0x000fe20000000a00 */
[----:B------:R-:W-:Y:S02]  /*27b0*/  UIMAD.WIDE.U32 UR4, UR4, -0x6db6db6d, URZ ;  /* 0x92492493040478a5 */ /* 0x000fe4000f8e003f */
[----:B------:R-:W-:Y:S02]  /*27c0*/  USEL UR6, URZ, 0x1, !UP0 ;  /* 0x000000013f067887 */ /* 0x000fe4000c000000 */
[----:B------:R-:W-:Y:S02]  /*27d0*/  USHF.R.U32.HI UR4, URZ, 0x2, UR5 ;  /* 0x000000023f047899 */ /* 0x000fe40008011605 */
[----:B------:R-:W-:Y:S02]  /*27e0*/  ULOP3.LUT UR36, UR36, UR6, URZ, 0x3c, !UPT ;  /* 0x0000000624247292 */ /* 0x000fe4000f8e3c3f */
[----:B------:R-:W-:Y:S01]  /*27f0*/  UIMAD UR37, UR4, -0xe, UR37 ;  /* 0xfffffff2042578a4 */ /* 0x000fe2000f8e0225 */
[----:B----4-:R-:W-:Y:S01]  /*2800*/  ISETP.GE.AND P0, PT, R19, R6, PT ;  /* 0x000000061300720c */ /* 0x010fe20003f06270 */
[----:B------:R-:W-:Y:S01]  /*2810*/  @UP1 ULOP3.LUT UR36, UR36, 0x1, UR4, 0x78, !UPT ;  /* 0x0000000124241892 */ /* 0x000fe2000f8e7804 */
[C---:B012---:R-:W-:Y:S01]  /*2820*/  LOP3.LUT R5, R9.reuse, 0x3, RZ, 0xc0, !PT ;  /* 0x0000000309057812 */ /* 0x047fe200078ec0ff */
[----:B------:R-:W-:Y:S01]  /*2830*/  IMAD.SHL.U32 R10, R9, 0x2, RZ ;  /* 0x00000002090a7824 */ /* 0x000fe200078e00ff */
[----:B------:R-:W-:-:S02]  /*2840*/  SHF.R.U32.HI R3, RZ, 0x2, R9 ;  /* 0x00000002ff037819 */ /* 0x000fc40000011609 */
[----:B------:R-:W-:Y:S01]  /*2850*/  LOP3.LUT R4, R9, 0x60, RZ, 0xc0, !PT ;  /* 0x0000006009047812 */ /* 0x000fe200078ec0ff */
[----:B------:R-:W-:Y:S01]  /*2860*/  IMAD R14, R5, -0x2, R6 ;  /* 0xfffffffe050e7824 */ /* 0x000fe200078e0206 */
[----:B---3--:R-:W-:Y:S01]  /*2870*/  SHF.R.U32.HI R0, RZ, 0x7, R0 ;  /* 0x00000007ff007819 */ /* 0x008fe20000011600 */
[----:B------:R-:W-:Y:S01]  /*2880*/  IMAD R5, R22, 0x180, RZ ;  /* 0x0000018016057824 */ /* 0x000fe200078e02ff */
[----:B------:R-:W-:Y:S01]  /*2890*/  LOP3.LUT R3, R3, 0x7, RZ, 0xc0, !PT ;  /* 0x0000000703037812 */ /* 0x000fe200078ec0ff */
[----:B------:R-:W-:Y:S01]  /*28a0*/  IMAD R9, R15, UR8, RZ ;  /* 0x000000080f097c24 */ /* 0x000fe2000f8e02ff */
[----:B------:R-:W-:Y:S02]  /*28b0*/  SHF.R.U32.HI R4, RZ, 0x1, R4 ;  /* 0x00000001ff047819 */ /* 0x000fe40000011604 */
[----:B------:R-:W-:Y:S01]  /*28c0*/  LOP3.LUT R0, R0, 0x1, RZ, 0xc0, !PT ;  /* 0x0000000100007812 */ /* 0x000fe200078ec0ff */
[----:B------:R-:W-:Y:S01]  /*28d0*/  IMAD R13, R2, UR9, R9 ;  /* 0x00000009020d7c24 */ /* 0x000fe2000f8e0209 */
[----:B------:R-:W-:-:S02]  /*28e0*/  IADD3 R7, RZ, -R4, -R3 ;  /* 0x80000004ff077210 */ /* 0x000fc40007ffe803 */
[----:B------:R-:W-:Y:S01]  /*28f0*/  ISETP.GE.OR P0, PT, R5, UR7, P0 ;  /* 0x0000000705007c0c */ /* 0x000fe20008706670 */
[C---:B------:R-:W-:Y:S01]  /*2900*/  IMAD.SHL.U32 R8, R0.reuse, 0x40, RZ ;  /* 0x0000004000087824 */ /* 0x040fe200078e00ff */
[----:B------:R-:W-:Y:S01]  /*2910*/  LOP3.LUT R10, R19, 0x6, R10, 0xf8, !PT ;  /* 0x00000006130a7812 */ /* 0x000fe200078ef80a */
[----:B------:R-:W-:Y:S02]  /*2920*/  IMAD R12, R0, -0x40, R7 ;  /* 0xffffffc0000c7824 */ /* 0x000fe400078e0207 */
[----:B------:R-:W-:Y:S01]  /*2930*/  IMAD.WIDE R6, R22, 0x180, RZ ;  /* 0x0000018016067825 */ /* 0x000fe200078e02ff */
[--C-:B------:R-:W-:Y:S02]  /*2940*/  SHF.R.S32.HI R11, RZ, 0x1f, R10.reuse ;  /* 0x0000001fff0b7819 */ /* 0x100fe4000001140a */
[----:B------:R-:W-:Y:S01]  /*2950*/  LOP3.LUT R3, R8, 0x40, R3, 0xe2, !PT ;  /* 0x0000004008037812 */ /* 0x000fe200078ee203 */
[----:B------:R-:W-:Y:S02]  /*2960*/  IMAD.MOV.U32 R22, RZ, RZ, -0x1 ;  /* 0xffffffffff167424 */ /* 0x000fe400078e00ff */
[----:B------:R-:W-:Y:S01]  /*2970*/  IMAD.WIDE.U32 R8, R2, UR8, R10 ;  /* 0x0000000802087c25 */ /* 0x000fe2000f8e000a */
[----:B------:R-:W-:-:S02]  /*2980*/  LOP3.LUT R0, R6, R3, R4, 0xfe, !PT ;  /* 0x0000000306007212 */ /* 0x000fc400078efe04 */
[----:B------:R-:W-:Y:S01]  /*2990*/  IADD3 R3, -R5, UR7, R12 ;  /* 0x0000000705037c10 */ /* 0x000fe2000fffe10c */
[----:B------:R-:W-:Y:S01]  /*29a0*/  IMAD.IADD R4, R14, 0x1, -R19 ;  /* 0x000000010e047824 */ /* 0x000fe200078e0a13 */
[----:B------:R-:W-:Y:S01]  /*29b0*/  IADD3 R9, R9, R13, RZ ;  /* 0x0000000d09097210 */ /* 0x000fe20007ffe0ff */
[----:B------:R-:W-:Y:S06]  /*29c0*/  @P0 BRA `(.L_x_29) ;  /* 0x000000a800e00947 */ /* 0x000fec0003800000 */
[----:B------:R-:W0:Y:S01]  /*29d0*/  LDC.64 R204, c[0x0][0x5c8] ;  /* 0x00017200ffcc7b82 */ /* 0x000e220000000a00 */
[----:B-----5:R-:W-:Y:S01]  /*29e0*/  FSETP.NEU.AND P1, PT, R23, RZ, PT ;  /* 0x000000ff1700720b */ /* 0x020fe20003f2d000 */
[----:B------:R-:W-:Y:S01]  /*29f0*/  BSSY B0, `(.L_x_29) ;  /* 0x0000ab5000007945 */ /* 0x000fe20003800000 */
[----:B------:R-:W-:-:S04]  /*2a00*/  ISETP.GT.AND P4, PT, R3, RZ, PT ;  /* 0x000000ff0300720c */ /* 0x000fc80003f84270 */
[----:B------:R-:W-:Y:S01]  /*2a10*/  ISETP.GT.AND P0, PT, R4, RZ, P4 ;  /* 0x000000ff0400720c */ /* 0x000fe20002704270 */
[-C--:B0-----:R-:W-:Y:S02]  /*2a20*/  IMAD R5, R7, R204.reuse, RZ ;  /* 0x000000cc07057224 */ /* 0x081fe400078e02ff */
[----:B------:R-:W-:-:S04]  /*2a30*/  IMAD.WIDE.U32 R8, R0, R204, R8 ;  /* 0x000000cc00087225 */ /* 0x000fc800078e0008 */
[----:B------:R-:W-:-:S04]  /*2a40*/  IMAD R5, R0, R205, R5 ;  /* 0x000000cd00057224 */ /* 0x000fc800078e0205 */
[----:B------:R-:W-:Y:S01]  /*2a50*/  IMAD.IADD R19, R9, 0x1, R5 ;  /* 0x0000000109137824 */ /* 0x000fe200078e0205 */
[----:B------:R-:W-:Y:S06]  /*2a60*/  @!P1 BRA `(.L_x_30) ;  /* 0x0000007800b89947 */ /* 0x000fec0003800000 */
[----:B------:R-:W0:Y:S01]  /*2a70*/  LDC.64 R202, c[0x0][0x5b8] ;  /* 0x00016e00ffca7b82 */ /* 0x000e220000000a00 */
[----:B------:R-:W-:-:S07]  /*2a80*/  ULDC.64 UR4, c[0x0][0x5c0] ;  /* 0x0001700000047ab9 */ /* 0x000fce0000000a00 */
[----:B------:R-:W1:Y:S08]  /*2a90*/  LDC.64 R200, c[0x0][0x5b0] ;  /* 0x00016c00ffc87b82 */ /* 0x000e700000000a00 */
[----:B------:R-:W2:Y:S01]  /*2aa0*/  LDC.64 R198, c[0x0][0x5a8] ;  /* 0x00016a00ffc67b82 */ /* 0x000ea20000000a00 */
[-C--:B0-----:R-:W-:Y:S02]  /*2ab0*/  IMAD R5, R15, R202.reuse, RZ ;  /* 0x000000ca0f057224 */ /* 0x081fe400078e02ff */
[----:B------:R-:W-:-:S04]  /*2ac0*/  IMAD.WIDE.U32 R196, R2, R202, R10 ;  /* 0x000000ca02c47225 */ /* 0x000fc800078e000a */
[----:B------:R-:W-:Y:S02]  /*2ad0*/  IMAD R5, R2, R203, R5 ;  /* 0x000000cb02057224 */ /* 0x000fe400078e0205 */
[-C--:B-1----:R-:W-:Y:S02]  /*2ae0*/  IMAD R6, R7, R200.reuse, RZ ;  /* 0x000000c807067224 */ /* 0x082fe400078e02ff */
[----:B------:R-:W-:Y:S02]  /*2af0*/  IMAD.IADD R195, R197, 0x1, R5 ;  /* 0x00000001c5c37824 */ /* 0x000fe400078e0205 */
[----:B------:R-:W-:Y:S02]  /*2b00*/  IMAD.MOV.U32 R194, RZ, RZ, R196 ;  /* 0x000000ffffc27224 */ /* 0x000fe400078e00c4 */
[C---:B------:R-:W-:Y:S02]  /*2b10*/  IMAD R6, R0.reuse, R201, R6 ;  /* 0x000000c900067224 */ /* 0x040fe400078e0206 */
[----:B------:R-:W-:-:S04]  /*2b20*/  IMAD.WIDE.U32 R12, R0, R200, R194 ;  /* 0x000000c8000c7225 */ /* 0x000fc800078e00c2 */
[----:B------:R-:W-:Y:S01]  /*2b30*/  IMAD.IADD R7, R13, 0x1, R6 ;  /* 0x000000010d077824 */ /* 0x000fe200078e0206 */
[----:B--2---:R-:W-:-:S04]  /*2b40*/  LEA R14, P1, R12, R198, 0x1 ;  /* 0x000000c60c0e7211 */ /* 0x004fc800078208ff */
[----:B------:R-:W-:-:S05]  /*2b50*/  LEA.HI.X R15, R12, R199, R7, 0x1, P1 ;  /* 0x000000c70c0f7211 */ /* 0x000fca00008f0c07 */
[----:B------:R0:W2:Y:S01]  /*2b60*/  @P0 LDG.E.LTC128B.U16 R7, desc[UR40][R14.64] ;  /* 0x000000280e070981 */ /* 0x0000a2000c1e1520 */
[----:B------:R-:W-:Y:S01]  /*2b70*/  IMAD.WIDE.U32 R12, R0, R200, R10 ;  /* 0x000000c8000c7225 */ /* 0x000fe200078e000a */
[----:B------:R-:W-:Y:S03]  /*2b80*/  BSSY B1, `(.L_x_31) ;  /* 0x0000012000017945 */ /* 0x000fe60003800000 */
[----:B------:R-:W-:Y:S02]  /*2b90*/  IMAD.IADD R13, R6, 0x1, R13 ;  /* 0x00000001060d7824 */ /* 0x000fe400078e020d */
[----:B------:R-:W-:-:S03]  /*2ba0*/  IMAD.WIDE.U32 R12, R2, R202, R12 ;  /* 0x000000ca020c7225 */ /* 0x000fc600078e000c */
[----:B0-----:R-:W-:Y:S01]  /*2bb0*/  LEA R14, P2, R12, R198, 0x1 ;  /* 0x000000c60c0e7211 */ /* 0x001fe200078408ff */
[----:B--2---:R-:W-:-:S04]  /*2bc0*/  IMAD.U32 R20, R7, 0x10000, RZ ;  /* 0x0001000007147824 */ /* 0x004fc800078e00ff */
[----:B------:R-:W-:Y:S01]  /*2bd0*/  FMUL R9, R20, R23 ;  /* 0x0000001714097220 */ /* 0x000fe20000400000 */
[----:B------:R-:W-:-:S03]  /*2be0*/  LEA R20, P1, R8, UR4, 0x1 ;  /* 0x0000000408147c11 */ /* 0x000fc6000f8208ff */
[----:B------:R-:W-:Y:S01]  /*2bf0*/  FFMA R9, R184, R192, R9 ;  /* 0x000000c0b8097223 */ /* 0x000fe20000000009 */
[----:B------:R-:W-:Y:S02]  /*2c00*/  LEA.HI.X R21, R8, UR5, R19, 0x1, P1 ;  /* 0x0000000508157c11 */ /* 0x000fe400088f0c13 */
[----:B------:R-:W-:Y:S02]  /*2c10*/  ISETP.GT.AND P1, PT, R4, 0x1, P4 ;  /* 0x000000010400780c */ /* 0x000fe40002724270 */
[----:B------:R-:W-:Y:S02]  /*2c20*/  F2FP.BF16.F32.PACK_AB R9, RZ, R9 ;  /* 0x00000009ff09723e */ /* 0x000fe400000010ff */
[----:B------:R-:W-:Y:S02]  /*2c30*/  IADD3 R8, R5, R13, RZ ;  /* 0x0000000d05087210 */ /* 0x000fe40007ffe0ff */
[----:B------:R-:W-:Y:S01]  /*2c40*/  SHF.L.U64.HI R13, R200, 0x3, R201 ;  /* 0x00000003c80d7819 */ /* 0x000fe200000102c9 */
[----:B------:R0:W-:Y:S01]  /*2c50*/  @P0 STG.E.U16 desc[UR40][R20.64], R9 ;  /* 0x0000000914000986 */ /* 0x0001e2000c101528 */
[----:B------:R-:W-:Y:S01]  /*2c60*/  LEA.HI.X R15, R12, R199, R8, 0x1, P2 ;  /* 0x000000c70c0f7211 */ /* 0x000fe200010f0c08 */
[----:B------:R-:W-:-:S04]  /*2c70*/  IMAD.SHL.U32 R12, R200, 0x8, RZ ;  /* 0x00000008c80c7824 */ /* 0x000fc800078e00ff */
[----:B------:R-:W-:Y:S05]  /*2c80*/  @!P1 BRA `(.L_x_32) ;  /* 0x0000000000049947 */ /* 0x000fea0003800000 */
[----:B------:R1:W5:Y:S02]  /*2c90*/  LDG.E.LTC128B.U16 R7, desc[UR40][R14.64+0x2] ;  /* 0x000002280e077981 */ /* 0x000364000c1e1520 */
.L_x_32:
[----:B------:R-:W-:Y:S05]  /*2ca0*/  BSYNC B1 ;  /* 0x0000000000017941 */ /* 0x000fea0003800000 */
.L_x_31:
[----:B-----5:R-:W-:Y:S01]  /*2cb0*/  IMAD.U32 R8, R7, 0x10000, RZ ;  /* 0x0001000007087824 */ /* 0x020fe200078e00ff */
[----:B------:R-:W-:Y:S01]  /*2cc0*/  ISETP.GT.AND P3, PT, R3, 0x8, PT ;  /* 0x000000080300780c */ /* 0x000fe20003f64270 */
[----:B------:R-:W-:-:S04]  /*2cd0*/  IMAD.WIDE.U32 R208, R0, R200, R12 ;  /* 0x000000c800d07225 */ /* 0x000fc800078e000c */
[----:B------:R-:W-:Y:S01]  /*2ce0*/  FMUL R8, R8, R23 ;  /* 0x0000001708087220 */ /* 0x000fe20000400000 */
[----:B------:R-:W-:Y:S01]  /*2cf0*/  ISETP.GT.AND P0, PT, R4, RZ, P3 ;  /* 0x000000ff0400720c */ /* 0x000fe20001f04270 */
[----:B0-----:R-:W-:Y:S01]  /*2d00*/  IMAD.IADD R9, R6, 0x1, R209 ;  /* 0x0000000106097824 */ /* 0x001fe200078e02d1 */
[----:B------:R-:W-:Y:S01]  /*2d10*/  IADD3 R19, P2, R196, R208, RZ ;  /* 0x000000d0c4137210 */ /* 0x000fe20007f5e0ff */
[----:B------:R-:W-:-:S04]  /*2d20*/  FFMA R8, R185, R192, R8 ;  /* 0x000000c0b9087223 */ /* 0x000fc80000000008 */
[----:B------:R-:W-:Y:S01]  /*2d30*/  IMAD.X R184, R9, 0x1, R195, P2 ;  /* 0x0000000109b87824 */ /* 0x000fe200010e06c3 */
[C---:B------:R-:W-:Y:S02]  /*2d40*/  LEA R210, P2, R19.reuse, R198, 0x1 ;  /* 0x000000c613d27211 */ /* 0x040fe400078408ff */
[----:B------:R-:W-:Y:S02]  /*2d50*/  F2FP.BF16.F32.PACK_AB R8, RZ, R8 ;  /* 0x00000008ff08723e */ /* 0x000fe400000010ff */
[----:B------:R-:W-:Y:S02]  /*2d60*/  LEA.HI.X R211, R19, R199, R184, 0x1, P2 ;  /* 0x000000c713d37211 */ /* 0x000fe400010f0cb8 */
[----:B------:R-:W-:Y:S02]  /*2d70*/  PRMT R203, R8, 0x7610, R203 ;  /* 0x0000761008cb7816 */ /* 0x000fe400000000cb */
[----:B------:R-:W-:-:S03]  /*2d80*/  PRMT R19, R7, 0x7610, R19 ;  /* 0x0000761007137816 */ /* 0x000fc60000000013 */
[----:B------:R0:W-:Y:S04]  /*2d90*/  @P1 STG.E.U16 desc[UR40][R20.64+0x2], R203 ;  /* 0x000002cb14001986 */ /* 0x0001e8000c101528 */
[----:B------:R-:W2:Y:S01]  /*2da0*/  @P0 LDG.E.LTC128B.U16 R19, desc[UR40][R210.64] ;  /* 0x00000028d2130981 */ /* 0x000ea2000c1e1520 */
[----:B------:R-:W-:Y:S01]  /*2db0*/  IADD3 R206, P1, R10, R208, RZ ;  /* 0x000000d00ace7210 */ /* 0x000fe20007f3e0ff */
[----:B------:R-:W-:Y:S01]  /*2dc0*/  BSSY B1, `(.L_x_33) ;  /* 0x0000012000017945 */ /* 0x000fe20003800000 */
[----:B------:R-:W-:-:S03]  /*2dd0*/  ISETP.GT.AND P2, PT, R4, 0x1, P3 ;  /* 0x000000010400780c */ /* 0x000fc60001f44270 */
[----:B------:R-:W-:Y:S02]  /*2de0*/  IMAD.X R207, R11, 0x1, R9, P1 ;  /* 0x000000010bcf7824 */ /* 0x000fe400008e0609 */
[----:B------:R-:W-:-:S04]  /*2df0*/  IMAD.WIDE.U32 R206, R2, R202, R206 ;  /* 0x000000ca02ce7225 */ /* 0x000fc800078e00ce */
[----:B------:R-:W-:Y:S01]  /*2e00*/  IMAD.IADD R185, R5, 0x1, R207 ;  /* 0x0000000105b97824 */ /* 0x000fe200078e02cf */
[----:B------:R-:W-:-:S04]  /*2e10*/  LEA R184, P1, R206, R198, 0x1 ;  /* 0x000000c6ceb87211 */ /* 0x000fc800078208ff */
[----:B------:R-:W-:Y:S01]  /*2e20*/  LEA.HI.X R185, R206, R199, R185, 0x1, P1 ;  /* 0x000000c7ceb97211 */ /* 0x000fe200008f0cb9 */
[----:B--2---:R-:W-:-:S04]  /*2e30*/  IMAD.U32 R8, R19, 0x10000, RZ ;  /* 0x0001000013087824 */ /* 0x004fc800078e00ff */
[----:B------:R-:W-:Y:S01]  /*2e40*/  FMUL R7, R8, R23 ;  /* 0x0000001708077220 */ /* 0x000fe20000400000 */
[----:B------:R-:W-:-:S03]  /*2e50*/  IMAD.SHL.U32 R8, R204, 0x10, RZ ;  /* 0x00000010cc087824 */ /* 0x000fc600078e00ff */
[----:B------:R-:W-:Y:S02]  /*2e60*/  FFMA R7, R186, R192, R7 ;  /* 0x000000c0ba077223 */ /* 0x000fe40000000007 */
[----:B------:R-:W-:-:S03]  /*2e70*/  IADD3 R206, P1, R8, R20, RZ ;  /* 0x0000001408ce7210 */ /* 0x000fc60007f3e0ff */
[----:B------:R-:W-:Y:S02]  /*2e80*/  F2FP.BF16.F32.PACK_AB R186, RZ, R7 ;  /* 0x00000007ffba723e */ /* 0x000fe400000010ff */
[----:B------:R-:W-:-:S04]  /*2e90*/  SHF.L.U64.HI R7, R204, 0x4, R205 ;  /* 0x00000004cc077819 */ /* 0x000fc800000102cd */
[----:B------:R-:W-:-:S05]  /*2ea0*/  IADD3.X R207, R7, R21, RZ, P1, !PT ;  /* 0x0000001507cf7210 */ /* 0x000fca0000ffe4ff */
[----:B------:R0:W-:Y:S01]  /*2eb0*/  @P0 STG.E.U16 desc[UR40][R206.64], R186 ;  /* 0x000000bace000986 */ /* 0x0001e2000c101528 */
[----:B------:R-:W-:Y:S05]  /*2ec0*/  @!P2 BRA `(.L_x_34) ;  /* 0x000000000004a947 */ /* 0x000fea0003800000 */
[----:B------:R2:W5:Y:S02]  /*2ed0*/  LDG.E.LTC128B.U16 R19, desc[UR40][R184.64+0x2] ;  /* 0x00000228b8137981 */ /* 0x000564000c1e1520 */
.L_x_34:
[----:B------:R-:W-:Y:S05]  /*2ee0*/  BSYNC B1 ;  /* 0x0000000000017941 */ /* 0x000fea0003800000 */
.L_x_33:
[----:B0----5:R-:W-:Y:S01]  /*2ef0*/  IMAD.U32 R186, R19, 0x10000, RZ ;  /* 0x0001000013ba7824 */ /* 0x021fe200078e00ff */
[----:B------:R-:W-:Y:S01]  /*2f00*/  ISETP.GT.AND P0, PT, R4, 0x8, P4 ;  /* 0x000000080400780c */ /* 0x000fe20002704270 */
[----:B------:R-:W-:Y:S02]  /*2f10*/  BSSY B1, `(.L_x_35) ;  /* 0x000000a000017945 */ /* 0x000fe40003800000 */
[----:B------:R-:W-:-:S04]  /*2f20*/  FMUL R186, R186, R23 ;  /* 0x00000017baba7220 */ /* 0x000fc80000400000 */
[----:B------:R-:W-:Y:S01]  /*2f30*/  FFMA R186, R187, R192, R186 ;  /* 0x000000c0bbba7223 */ /* 0x000fe200000000ba */
[----:B------:R-:W-:-:S04]  /*2f40*/  IMAD.MOV.U32 R187, RZ, RZ, R207 ;  /* 0x000000ffffbb7224 */ /* 0x000fc800078e00cf */
[----:B------:R-:W-:-:S04]  /*2f50*/  F2FP.BF16.F32.PACK_AB R186, RZ, R186 ;  /* 0x000000baffba723e */ /* 0x000fc800000010ff */
[----:B------:R-:W-:Y:S01]  /*2f60*/  PRMT R203, R186, 0x7610, R203 ;  /* 0x00007610bacb7816 */ /* 0x000fe200000000cb */
[----:B------:R-:W-:-:S05]  /*2f70*/  IMAD.MOV.U32 R186, RZ, RZ, R206 ;  /* 0x000000ffffba7224 */ /* 0x000fca00078e00ce */
[----:B------:R0:W-:Y:S01]  /*2f80*/  @P2 STG.E.U16 desc[UR40][R186.64+0x2], R203 ;  /* 0x000002cbba002986 */ /* 0x0001e2000c101528 */
[----:B------:R-:W-:Y:S05]  /*2f90*/  @!P0 BRA `(.L_x_36) ;  /* 0x0000000000048947 */ /* 0x000fea0003800000 */
[----:B------:R3:W5:Y:S02]  /*2fa0*/  LDG.E.LTC128B.U16 R19, desc[UR40][R14.64+0x10] ;  /* 0x000010280e137981 */ /* 0x000764000c1e1520 */
.L_x_36:
[----:B------:R-:W-:Y:S05]  /*2fb0*/  BSYNC B1 ;  /* 0x0000000000017941 */ /* 0x000fea0003800000 */
.L_x_35:
[----:B-----5:R-:W-:Y:S01]  /*2fc0*/  IMAD.U32 R210, R19, 0x10000, RZ ;  /* 0x0001000013d27824 */ /* 0x020fe200078e00ff */
[----:B------:R-:W-:Y:S01]  /*2fd0*/  ISETP.GT.AND P1, PT, R4, 0x9, P4 ;  /* 0x000000090400780c */ /* 0x000fe20002724270 */
[----:B------:R-:W-:Y:S02]  /*2fe0*/  BSSY B1, `(.L_x_37) ;  /* 0x0000007000017945 */ /* 0x000fe40003800000 */
[----:B0-----:R-:W-:-:S04]  /*2ff0*/  FMUL R203, R210, R23 ;  /* 0x00000017d2cb7220 */ /* 0x001fc80000400000 */
[----:B------:R-:W-:-:S05]  /*3000*/  FFMA R203, R188, R192, R203 ;  /* 0x000000c0bccb7223 */ /* 0x000fca00000000cb */
[----:B------:R-:W-:-:S05]  /*3010*/  F2FP.BF16.F32.PACK_AB R203, RZ, R203 ;  /* 0x000000cbffcb723e */ /* 0x000fca00000010ff */
[----:B------:R0:W-:Y:S01]  /*3020*/  @P0 STG.E.U16 desc[UR40][R20.64+0x10], R203 ;  /* 0x000010cb14000986 */ /* 0x0001e2000c101528 */
[----:B------:R-:W-:Y:S05]  /*3030*/  @!P1 BRA `(.L_x_38) ;  /* 0x0000000000049947 */ /* 0x000fea0003800000 */
[----:B------:R4:W5:Y:S02]  /*3040*/  LDG.E.LTC128B.U16 R19, desc[UR40][R14.64+0x12] ;  /* 0x000012280e137981 */ /* 0x000964000c1e1520 */
.L_x_38:
[----:B------:R-:W-:Y:S05]  /*3050*/  BSYNC B1 ;  /* 0x0000000000017941 */ /* 0x000fea0003800000 */
.L_x_37:
[----:B-----5:R-:W-:Y:S01]  /*3060*/  IMAD.U32 R188, R19, 0x10000, RZ ;  /* 0x0001000013bc7824 */ /* 0x020fe200078e00ff */
[----:B------:R-:W-:Y:S01]  /*3070*/  ISETP.GT.AND P0, PT, R4, 0x8, P3 ;  /* 0x000000080400780c */ /* 0x000fe20001f04270 */
[----:B------:R-:W-:Y:S02]  /*3080*/  BSSY B1, `(.L_x_39) ;  /* 0x0000007000017945 */ /* 0x000fe40003800000 */
[----:B------:R-:W-:-:S04]  /*3090*/  FMUL R188, R188, R23 ;  /* 0x00000017bcbc7220 */ /* 0x000fc80000400000 */
[----:B------:R-:W-:-:S05]  /*30a0*/  FFMA R188, R189, R192, R188 ;  /* 0x000000c0bdbc7223 */ /* 0x000fca00000000bc */
[----:B------:R-:W-:-:S05]  /*30b0*/  F2FP.BF16.F32.PACK_AB R188, RZ, R188 ;  /* 0x000000bcffbc723e */ /* 0x000fca00000010ff */
[----:B------:R0:W-:Y:S01]  /*30c0*/  @P1 STG.E.U16 desc[UR40][R20.64+0x12], R188 ;  /* 0x000012bc14001986 */ /* 0x0001e2000c101528 */
[----:B------:R-:W-:Y:S05]  /*30d0*/  @!P0 BRA `(.L_x_40) ;  /* 0x0000000000048947 */ /* 0x000fea0003800000 */
[----:B------:R0:W5:Y:S02]  /*30e0*/  LDG.E.LTC128B.U16 R19, desc[UR40][R184.64+0x10] ;  /* 0x00001028b8137981 */ /* 0x000164000c1e1520 */
.L_x_40:
[----:B------:R-:W-:Y:S05]  /*30f0*/  BSYNC B1 ;  /* 0x0000000000017941 */ /* 0x000fea0003800000 */
.L_x_39:
[C---:B0----5:R-:W-:Y:S01]  /*3100*/  IMAD.U32 R188, R19.reuse, 0x10000, RZ ;  /* 0x0001000013bc7824 */ /* 0x061fe200078e00ff */
[----:B------:R-:W-:Y:S01]  /*3110*/  ISETP.GT.AND P1, PT, R4, 0x9, P3 ;  /* 0x000000090400780c */ /* 0x000fe20001f24270 */
[----:B------:R-:W-:Y:S01]  /*3120*/  BSSY B1, `(.L_x_41) ;  /* 0x0000008000017945 */ /* 0x000fe20003800000 */
[----:B------:R-:W-:Y:S01]  /*3130*/  PRMT R203, R19, 0x7610, R203 ;  /* 0x0000761013cb7816 */ /* 0x000fe200000000cb */
[----:B------:R-:W-:-:S04]  /*3140*/  FMUL R189, R188, R23 ;  /* 0x00000017bcbd7220 */ /* 0x000fc80000400000 */
[----:B------:R-:W-:-:S05]  /*3150*/  FFMA R189, R190, R192, R189 ;  /* 0x000000c0bebd7223 */ /* 0x000fca00000000bd */
[----:B------:R-:W-:-:S05]  /*3160*/  F2FP.BF16.F32.PACK_AB R189, RZ, R189 ;  /* 0x000000bdffbd723e */ /* 0x000fca00000010ff */
[----:B------:R0:W-:Y:S01]  /*3170*/  @P0 STG.E.U16 desc[UR40][R186.64+0x10], R189 ;  /* 0x000010bdba000986 */ /* 0x0001e2000c101528 */
[----:B------:R-:W-:Y:S05]  /*3180*/  @!P1 BRA `(.L_x_42) ;  /* 0x0000000000049947 */ /* 0x000fea0003800000 */
[----:B------:R0:W5:Y:S02]  /*3190*/  LDG.E.LTC128B.U16 R203, desc[UR40][R184.64+0x12] ;  /* 0x00001228b8cb7981 */ /* 0x000164000c1e1520 */
.L_x_42:
[----:B------:R-:W-:Y:S05]  /*31a0*/  BSYNC B1 ;  /* 0x0000000000017941 */ /* 0x000fea0003800000 */
.L_x_41:
[----:B0-----:R-:W-:Y:S01]  /*31b0*/  MOV R189, R9 ;  /* 0x0000000900bd7202 */ /* 0x001fe20000000f00 */
[----:B------:R-:W-:Y:S01]  /*31c0*/  IMAD.MOV.U32 R188, RZ, RZ, R208 ;  /* 0x000000ffffbc7224 */ /* 0x000fe200078e00d0 */
[----:B------:R-:W-:Y:S01]  /*31d0*/  ISETP.GT.AND P2, PT, R3, 0x80, PT ;  /* 0x000000800300780c */ /* 0x000fe20003f44270 */
[----:B-----5:R-:W-:Y:S02]  /*31e0*/  IMAD.U32 R190, R203, 0x10000, RZ ;  /* 0x00010000cbbe7824 */ /* 0x020fe400078e00ff */
[----:B------:R-:W-:Y:S01]  /*31f0*/  IMAD.WIDE.U32 R188, R200, 0x78, R188 ;  /* 0x00000078c8bc7825 */ /* 0x000fe200078e00bc */
[----:B------:R-:W-:-:S03]  /*3200*/  ISETP.GT.AND P0, PT, R4, RZ, P2 ;  /* 0x000000ff0400720c */ /* 0x000fc60001704270 */
[----:B------:R-:W-:Y:S01]  /*3210*/  FMUL R190, R190, R23 ;  /* 0x00000017bebe7220 */ /* 0x000fe20000400000 */
[----:B------:R-:W-:Y:S01]  /*3220*/  IMAD R201, R201, 0x78, RZ ;  /* 0x00000078c9c97824 */ /* 0x000fe200078e02ff */
[----:B------:R-:W-:Y:S02]  /*3230*/  IADD3 R9, P5, R196, R188, RZ ;  /* 0x000000bcc4097210 */ /* 0x000fe40007fbe0ff */
[----:B------:R-:W-:Y:S01]  /*3240*/  FFMA R190, R191, R192, R190 ;  /* 0x000000c0bfbe7223 */ /* 0x000fe200000000be */
[----:B------:R-:W-:-:S04]  /*3250*/  IMAD.IADD R19, R189, 0x1, R201 ;  /* 0x00000001bd137824 */ /* 0x000fc800078e02c9 */
[----:B------:R-:W-:Y:S01]  /*3260*/  F2FP.BF16.F32.PACK_AB R209, RZ, R190 ;  /* 0x000000beffd1723e */ /* 0x000fe200000010ff */
[----:B------:R-:W-:Y:S01]  /*3270*/  IMAD.X R208, R19, 0x1, R195, P5 ;  /* 0x0000000113d07824 */ /* 0x000fe200028e06c3 */
[----:B------:R-:W-:-:S03]  /*3280*/  LEA R190, P5, R9, R198, 0x1 ;  /* 0x000000c609be7211 */ /* 0x000fc600078a08ff */
[----:B------:R0:W-:Y:S01]  /*3290*/  @P1 STG.E.U16 desc[UR40][R186.64+0x12], R209 ;  /* 0x000012d1ba001986 */ /* 0x0001e2000c101528 */
[----:B------:R-:W-:Y:S02]  /*32a0*/  LEA.HI.X R191, R9, R199, R208, 0x1, P5 ;  /* 0x000000c709bf7211 */ /* 0x000fe400028f0cd0 */
[----:B------:R-:W-:-:S06]  /*32b0*/  PRMT R9, R203, 0x7610, R9 ;  /* 0x00007610cb097816 */ /* 0x000fcc0000000009 */
[----:B------:R1:W2:Y:S01]  /*32c0*/  @P0 LDG.E.LTC128B.U16 R9, desc[UR40][R190.64] ;  /* 0x00000028be090981 */ /* 0x0002a2000c1e1520 */
[----:B------:R-:W-:Y:S01]  /*32d0*/  IMAD.WIDE.U32 R212, R200, 0x78, R12 ;  /* 0x00000078c8d47825 */ /* 0x000fe200078e000c */
[----:B------:R-:W-:Y:S03]  /*32e0*/  BSSY B1, `(.L_x_43) ;  /* 0x0000016000017945 */ /* 0x000fe60003800000 */
[----:B------:R-:W-:Y:S02]  /*32f0*/  IMAD.IADD R211, R201, 0x1, R213 ;  /* 0x00000001c9d37824 */ /* 0x000fe400078e02d5 */
[----:B------:R-:W-:Y:S02]  /*3300*/  IMAD.MOV.U32 R210, RZ, RZ, R212 ;  /* 0x000000ffffd27224 */ /* 0x000fe400078e00d4 */
[----:B------:R-:W-:-:S04]  /*3310*/  IMAD.WIDE.U32 R206, R204, 0xf0, R206 ;  /* 0x000000f0ccce7825 */ /* 0x000fc800078e00ce */
[----:B-1----:R-:W-:-:S03]  /*3320*/  IMAD.WIDE.U32 R190, R0, R200, R210 ;  /* 0x000000c800be7225 */ /* 0x002fc600078e00d2 */
[----:B------:R-:W-:-:S04]  /*3330*/  IADD3 R190, P1, R10, R190, RZ ;  /* 0x000000be0abe7210 */ /* 0x000fc80007f3e0ff */
[----:B------:R-:W-:-:S03]  /*3340*/  IADD3.X R191, R11, R6, R191, P1, !PT ;  /* 0x000000060bbf7210 */ /* 0x000fc60000ffe4bf */
[----:B------:R-:W-:-:S04]  /*3350*/  IMAD.WIDE.U32 R190, R2, R202, R190 ;  /* 0x000000ca02be7225 */ /* 0x000fc800078e00be */
[----:B--2---:R-:W-:-:S04]  /*3360*/  IMAD.U32 R208, R9, 0x10000, RZ ;  /* 0x0001000009d07824 */ /* 0x004fc800078e00ff */
[----:B------:R-:W-:Y:S01]  /*3370*/  FMUL R203, R208, R23 ;  /* 0x00000017d0cb7220 */ /* 0x000fe20000400000 */
[----:B------:R-:W-:-:S03]  /*3380*/  LEA R208, P1, R190, R198, 0x1 ;  /* 0x000000c6bed07211 */ /* 0x000fc600078208ff */
[----:B------:R-:W-:Y:S01]  /*3390*/  FFMA R203, R176, R192, R203 ;  /* 0x000000c0b0cb7223 */ /* 0x000fe200000000cb */
[----:B------:R-:W-:-:S05]  /*33a0*/  IMAD.IADD R176, R5, 0x1, R191 ;  /* 0x0000000105b07824 */ /* 0x000fca00078e02bf */
[----:B0-----:R-:W-:Y:S01]  /*33b0*/  LEA.HI.X R209, R190, R199, R176, 0x1, P1 ;  /* 0x000000c7bed17211 */ /* 0x001fe200008f0cb0 */
[----:B------:R-:W-:Y:S01]  /*33c0*/  @P0 IMAD.MOV.U32 R190, RZ, RZ, R206 ;  /* 0x000000ffffbe0224 */ /* 0x000fe200078e00ce */
[----:B------:R-:W-:Y:S01]  /*33d0*/  F2FP.BF16.F32.PACK_AB R176, RZ, R203 ;  /* 0x000000cbffb0723e */ /* 0x000fe200000010ff */
[----:B------:R-:W-:Y:S01]  /*33e0*/  IMAD R203, R205, 0xf0, RZ ;  /* 0x000000f0cdcb7824 */ /* 0x000fe200078e02ff */
[----:B------:R-:W-:-:S03]  /*33f0*/  ISETP.GT.AND P1, PT, R4, 0x1, P2 ;  /* 0x000000010400780c */ /* 0x000fc60001724270 */
[----:B------:R-:W-:-:S05]  /*3400*/  IMAD.IADD R191, R207, 0x1, R203 ;  /* 0x00000001cfbf7824 */ /* 0x000fca00078e02cb */
[----:B------:R0:W-:Y:S05]  /*3410*/  @P0 STG.E.U16 desc[UR40][R190.64], R176 ;  /* 0x000000b0be000986 */ /* 0x0001ea000c101528 */
[----:B------:R-:W-:Y:S05]  /*3420*/  @!P1 BRA `(.L_x_44) ;  /* 0x0000000000049947 */ /* 0x000fea0003800000 */
[----:B------:R1:W5:Y:S02]  /*3430*/  LDG.E.LTC128B.U16 R9, desc[UR40][R208.64+0x2] ;  /* 0x00000228d0097981 */ /* 0x000364000c1e1520 */
.L_x_44:
[----:B------:R-:W-:Y:S05]  /*3440*/  BSYNC B1 ;  /* 0x0000000000017941 */ /* 0x000fea0003800000 */
.L_x_43:
[----:B0----5:R-:W-:Y:S01]  /*3450*/  SHF.L.U32 R176, R9, 0x10, RZ ;  /* 0x0000001009b07819 */ /* 0x021fe200000006ff */
[----:B------:R-:W-:Y:S01]  /*3460*/  IMAD.WIDE.U32 R214, R204, 0xf0, R186 ;  /* 0x000000f0ccd67825 */ /* 0x000fe200078e00ba */
[----:B------:R-:W-:Y:S01]  /*3470*/  IADD3 R188, P0, R12, R188, RZ ;  /* 0x000000bc0cbc7210 */ /* 0x000fe20007f1e0ff */
[----:B------:R-:W-:Y:S01]  /*3480*/  BSSY B1, `(.L_x_45) ;  /* 0x0000011000017945 */ /* 0x000fe20003800000 */
[----:B------:R-:W-:Y:S01]  /*3490*/  ISETP.GT.AND P6, PT, R3, 0x88, PT ;  /* 0x000000880300780c */ /* 0x000fe20003fc4270 */
[----:B------:R-:W-:-:S04]  /*34a0*/  FMUL R176, R176, R23 ;  /* 0x00000017b0b07220 */ /* 0x000fc80000400000 */
[----:B------:R-:W-:Y:S01]  /*34b0*/  FFMA R176, R177, R192, R176 ;  /* 0x000000c0b1b07223 */ /* 0x000fe200000000b0 */
[----:B------:R-:W-:-:S04]  /*34c0*/  IMAD.IADD R177, R203, 0x1, R215 ;  /* 0x00000001cbb17824 */ /* 0x000fc800078e02d7 */
[----:B------:R-:W-:-:S04]  /*34d0*/  F2FP.BF16.F32.PACK_AB R176, RZ, R176 ;  /* 0x000000b0ffb0723e */ /* 0x000fc800000010ff */
[----:B------:R-:W-:Y:S01]  /*34e0*/  PRMT R189, R176, 0x7610, R189 ;  /* 0x00007610b0bd7816 */ /* 0x000fe200000000bd */
[----:B------:R-:W-:-:S05]  /*34f0*/  @P1 IMAD.MOV.U32 R176, RZ, RZ, R214 ;  /* 0x000000ffffb01224 */ /* 0x000fca00078e00d6 */
[----:B------:R0:W-:Y:S02]  /*3500*/  @P1 STG.E.U16 desc[UR40][R176.64+0x2], R189 ;  /* 0x000002bdb0001986 */ /* 0x0001e4000c101528 */
[----:B0-----:R-:W-:Y:S01]  /*3510*/  IMAD.X R189, R19, 0x1, R13, P0 ;  /* 0x0000000113bd7824 */ /* 0x001fe200000e060d */
[----:B------:R-:W-:Y:S02]  /*3520*/  ISETP.GT.AND P0, PT, R4, RZ, P6 ;  /* 0x000000ff0400720c */ /* 0x000fe40003704270 */
[----:B------:R-:W-:-:S05]  /*3530*/  IADD3 R19, P1, R188, R196, RZ ;  /* 0x000000c4bc137210 */ /* 0x000fca0007f3e0ff */
[----:B------:R-:W-:Y:S01]  /*3540*/  IMAD.X R218, R189, 0x1, R195, P1 ;  /* 0x00000001bdda7824 */ /* 0x000fe200008e06c3 */
[----:B------:R-:W-:-:S04]  /*3550*/  LEA R216, P1, R19, R198, 0x1 ;  /* 0x000000c613d87211 */ /* 0x000fc800078208ff */
[----:B------:R-:W-:Y:S01]  /*3560*/  LEA.HI.X R217, R19, R199, R218, 0x1, P1 ;  /* 0x000000c713d97211 */ /* 0x000fe200008f0cda */
[----:B------:R-:W-:Y:S08]  /*3570*/  @!P0 BRA `(.L_x_46) ;  /* 0x0000000000048947 */ /* 0x000ff00003800000 */
[----:B------:R0:W5:Y:S02]  /*3580*/  LDG.E.LTC128B.U16 R9, desc[UR40][R216.64] ;  /* 0x00000028d8097981 */ /* 0x000164000c1e1520 */
.L_x_46:
[----:B------:R-:W-:Y:S05]  /*3590*/  BSYNC B1 ;  /* 0x0000000000017941 */ /* 0x000fea0003800000 */
.L_x_45:
[----:B-----5:R-:W-:Y:S01]  /*35a0*/  IMAD.U32 R190, R9, 0x10000, RZ ;  /* 0x0001000009be7824 */ /* 0x020fe200078e00ff */
[----:B------:R-:W-:Y:S01]  /*35b0*/  IADD3 R206, P1, R8, R206, RZ ;  /* 0x000000ce08ce7210 */ /* 0x000fe20007f3e0ff */
[----:B------:R-:W-:Y:S02]  /*35c0*/  BSSY B1, `(.L_x_47) ;  /* 0x0000013000017945 */ /* 0x000fe40003800000 */
[----:B------:R-:W-:Y:S02]  /*35d0*/  FMUL R19, R190, R23 ;  /* 0x00000017be137220 */ /* 0x000fe40000400000 */
[----:B------:R-:W-:Y:S01]  /*35e0*/  IMAD.X R207, R191, 0x1, R7, P1 ;  /* 0x00000001bfcf7824 */ /* 0x000fe200008e0607 */
[----:B------:R-:W-:Y:S01]  /*35f0*/  IADD3 R212, P1, R12, R212, RZ ;  /* 0x000000d40cd47210 */ /* 0x000fe20007f3e0ff */
[----:B------:R-:W-:-:S04]  /*3600*/  FFMA R19, R178, R192, R19 ;  /* 0x000000c0b2137223 */ /* 0x000fc80000000013 */
[----:B------:R-:W-:Y:S01]  /*3610*/  IMAD.X R213, R211, 0x1, R13, P1 ;  /* 0x00000001d3d57824 */ /* 0x000fe200008e060d */
[----:B------:R-:W-:Y:S02]  /*3620*/  F2FP.BF16.F32.PACK_AB R19, RZ, R19 ;  /* 0x00000013ff13723e */ /* 0x000fe400000010ff */
[----:B------:R-:W-:Y:S01]  /*3630*/  ISETP.GT.AND P1, PT, R4, 0x1, P6 ;  /* 0x000000010400780c */ /* 0x000fe20003724270 */
[----:B------:R-:W-:Y:S01]  /*3640*/  IMAD.WIDE.U32 R190, R0, R200, R212 ;  /* 0x000000c800be7225 */ /* 0x000fe200078e00d4 */
[----:B------:R-:W-:-:S05]  /*3650*/  PRMT R178, R19, 0x7610, R178 ;  /* 0x0000761013b27816 */ /* 0x000fca00000000b2 */
[----:B------:R2:W-:Y:S02]  /*3660*/  @P0 STG.E.U16 desc[UR40][R206.64], R178 ;  /* 0x000000b2ce000986 */ /* 0x0005e4000c101528 */
[----:B--2---:R-:W-:-:S04]  /*3670*/  IADD3 R206, P0, R10, R190, RZ ;  /* 0x000000be0ace7210 */ /* 0x004fc80007f1e0ff */
[----:B------:R-:W-:-:S03]  /*3680*/  IADD3.X R207, R11, R6, R191, P0, !PT ;  /* 0x000000060bcf7210 */ /* 0x000fc600007fe4bf */
[----:B------:R-:W-:-:S04]  /*3690*/  IMAD.WIDE.U32 R206, R2, R202, R206 ;  /* 0x000000ca02ce7225 */ /* 0x000fc800078e00ce */
[----:B------:R-:W-:Y:S01]  /*36a0*/  IMAD.IADD R19, R5, 0x1, R207 ;  /* 0x0000000105137824 */ /* 0x000fe200078e02cf */
[----:B------:R-:W-:-:S04]  /*36b0*/  LEA R190, P0, R206, R198, 0x1 ;  /* 0x000000c6cebe7211 */ /* 0x000fc800078008ff */
[----:B------:R-:W-:Y:S01]  /*36c0*/  LEA.HI.X R191, R206, R199, R19, 0x1, P0 ;  /* 0x000000c7cebf7211 */ /* 0x000fe200000f0c13 */
[----:B------:R-:W-:Y:S08]  /*36d0*/  @!P1 BRA `(.L_x_48) ;  /* 0x0000000000049947 */ /* 0x000ff00003800000 */
[----:B------:R2:W5:Y:S02]  /*36e0*/  LDG.E.LTC128B.U16 R9, desc[UR40][R190.64+0x2] ;  /* 0x00000228be097981 */ /* 0x000564000c1e1520 */
.L_x_48:
[----:B------:R-:W-:Y:S05]  /*36f0*/  BSYNC B1 ;  /* 0x0000000000017941 */ /* 0x000fea0003800000 */
.L_x_47:
[----:B-----5:R-:W-:Y:S01]  /*3700*/  SHF.L.U32 R178, R9, 0x10, RZ ;  /* 0x0000001009b27819 */ /* 0x020fe200000006ff */
[----:B------:R-:W-:Y:S04]  /*3710*/  BSSY B1, `(.L_x_49) ;  /* 0x000000a000017945 */ /* 0x000fe80003800000 */
[----:B------:R-:W-:-:S04]  /*3720*/  FMUL R178, R178, R23 ;  /* 0x00000017b2b27220 */ /* 0x000fc80000400000 */
[----:B------:R-:W-:Y:S01]  /*3730*/  FFMA R179, R179, R192, R178 ;  /* 0x000000c0b3b37223 */ /* 0x000fe200000000b2 */
[----:B------:R-:W-:-:S04]  /*3740*/  IADD3 R178, P0, R8, R214, RZ ;  /* 0x000000d608b27210 */ /* 0x000fc80007f1e0ff */
[----:B------:R-:W-:Y:S01]  /*3750*/  F2FP.BF16.F32.PACK_AB R19, RZ, R179 ;  /* 0x000000b3ff13723e */ /* 0x000fe200000010ff */
[----:B------:R-:W-:Y:S01]  /*3760*/  IMAD.X R179, R177, 0x1, R7, P0 ;  /* 0x00000001b1b37824 */ /* 0x000fe200000e0607 */
[----:B------:R-:W-:-:S04]  /*3770*/  ISETP.GT.AND P0, PT, R4, 0x8, P2 ;  /* 0x000000080400780c */ /* 0x000fc80001704270 */
[----:B------:R0:W-:Y:S09]  /*3780*/  @P1 STG.E.U16 desc[UR40][R178.64+0x2], R19 ;  /* 0x00000213b2001986 */ /* 0x0001f2000c101528 */
[----:B------:R-:W-:Y:S05]  /*3790*/  @!P0 BRA `(.L_x_50) ;  /* 0x0000000000048947 */ /* 0x000fea0003800000 */
[----:B------:R0:W5:Y:S02]  /*37a0*/  LDG.E.LTC128B.U16 R9, desc[UR40][R208.64+0x10] ;  /* 0x00001028d0097981 */ /* 0x000164000c1e1520 */
.L_x_50:
[----:B------:R-:W-:Y:S05]  /*37b0*/  BSYNC B1 ;  /* 0x0000000000017941 */ /* 0x000fea0003800000 */
.L_x_49:
[----:B-----5:R-:W-:Y:S01]  /*37c0*/  IMAD.U32 R206, R9, 0x10000, RZ ;  /* 0x0001000009ce7824 */ /* 0x020fe200078e00ff */
[----:B------:R-:W-:Y:S01]  /*37d0*/  ISETP.GT.AND P1, PT, R4, 0x9, P2 ;  /* 0x000000090400780c */ /* 0x000fe20001724270 */
[----:B------:R-:W-:Y:S01]  /*37e0*/  @P0 IMAD.MOV.U32 R207, RZ, RZ, R177 ;  /* 0x000000ffffcf0224 */ /* 0x000fe200078e00b1 */
[----:B------:R-:W-:Y:S01]  /*37f0*/  BSSY B1, `(.L_x_51) ;  /* 0x0000008000017945 */ /* 0x000fe20003800000 */
[----:B0-----:R-:W-:Y:S01]  /*3800*/  FMUL R19, R206, R23 ;  /* 0x00000017ce137220 */ /* 0x001fe20000400000 */
[----:B------:R-:W-:-:S03]  /*3810*/  @P0 IMAD.MOV.U32 R206, RZ, RZ, R214 ;  /* 0x000000ffffce0224 */ /* 0x000fc600078e00d6 */
[----:B------:R-:W-:-:S05]  /*3820*/  FFMA R19, R180, R192, R19 ;  /* 0x000000c0b4137223 */ /* 0x000fca0000000013 */
[----:B------:R-:W-:-:S05]  /*3830*/  F2FP.BF16.F32.PACK_AB R19, RZ, R19 ;  /* 0x00000013ff13723e */ /* 0x000fca00000010ff */
[----:B------:R0:W-:Y:S01]  /*3840*/  @P0 STG.E.U16 desc[UR40][R206.64+0x10], R19 ;  /* 0x00001013ce000986 */ /* 0x0001e2000c101528 */
[----:B------:R-:W-:Y:S05]  /*3850*/  @!P1 BRA `(.L_x_52) ;  /* 0x0000000000049947 */ /* 0x000fea0003800000 */
[----:B------:R0:W5:Y:S02]  /*3860*/  LDG.E.LTC128B.U16 R9, desc[UR40][R208.64+0x12] ;  /* 0x00001228d0097981 */ /* 0x000164000c1e1520 */
.L_x_52:
[----:B------:R-:W-:Y:S05]  /*3870*/  BSYNC B1 ;  /* 0x0000000000017941 */ /* 0x000fea0003800000 */
.L_x_51:
[C---:B-----5:R-:W-:Y:S01]  /*3880*/  IMAD.U32 R180, R9.reuse, 0x10000, RZ ;  /* 0x0001000009b47824 */ /* 0x060fe200078e00ff */
[----:B------:R-:W-:Y:S01]  /*3890*/  ISETP.GT.AND P0, PT, R4, 0x8, P6 ;  /* 0x000000080400780c */ /* 0x000fe20003704270 */
[----:B------:R-:W-:Y:S01]  /*38a0*/  BSSY B1, `(.L_x_53) ;  /* 0x000000b000017945 */ /* 0x000fe20003800000 */
[----:B------:R-:W-:Y:S01]  /*38b0*/  PRMT R203, R9, 0x7610, R203 ;  /* 0x0000761009cb7816 */ /* 0x000fe200000000cb */
[----:B------:R-:W-:-:S04]  /*38c0*/  FMUL R180, R180, R23 ;  /* 0x00000017b4b47220 */ /* 0x000fc80000400000 */
[----:B------:R-:W-:Y:S01]  /*38d0*/  FFMA R180, R181, R192, R180 ;  /* 0x000000c0b5b47223 */ /* 0x000fe200000000b4 */
[----:B------:R-:W-:-:S04]  /*38e0*/  @P1 IMAD.MOV.U32 R181, RZ, RZ, R177 ;  /* 0x000000ffffb51224 */ /* 0x000fc800078e00b1 */
[----:B------:R-:W-:-:S04]  /*38f0*/  F2FP.BF16.F32.PACK_AB R180, RZ, R180 ;  /* 0x000000b4ffb4723e */ /* 0x000fc800000010ff */
[----:B0-----:R-:W-:Y:S01]  /*3900*/  PRMT R19, R180, 0x7610, R19 ;  /* 0x00007610b4137816 */ /* 0x001fe20000000013 */
[----:B------:R-:W-:-:S05]  /*3910*/  @P1 IMAD.MOV.U32 R180, RZ, RZ, R214 ;  /* 0x000000ffffb41224 */ /* 0x000fca00078e00d6 */
[----:B------:R0:W-:Y:S01]  /*3920*/  @P1 STG.E.U16 desc[UR40][R180.64+0x12], R19 ;  /* 0x00001213b4001986 */ /* 0x0001e2000c101528 */
[----:B------:R-:W-:Y:S05]  /*3930*/  @!P0 BRA `(.L_x_54) ;  /* 0x0000000000048947 */ /* 0x000fea0003800000 */
[----:B------:R0:W5:Y:S02]  /*3940*/  LDG.E.LTC128B.U16 R203, desc[UR40][R190.64+0x10] ;  /* 0x00001028becb7981 */ /* 0x000164000c1e1520 */
.L_x_54:
[----:B------:R-:W-:Y:S05]  /*3950*/  BSYNC B1 ;  /* 0x0000000000017941 */ /* 0x000fea0003800000 */
.L_x_53:
[----:B0----5:R-:W-:Y:S01]  /*3960*/  IMAD.U32 R180, R203, 0x10000, RZ ;  /* 0x00010000cbb47824 */ /* 0x021fe200078e00ff */
[----:B------:R-:W-:Y:S01]  /*3970*/  BSSY B1, `(.L_x_55) ;  /* 0x0000017000017945 */ /* 0x000fe20003800000 */
[----:B------:R-:W-:-:S04]  /*3980*/  IMAD.WIDE.U32 R210, R200, 0x78, R210 ;  /* 0x00000078c8d27825 */ /* 0x000fc800078e00d2 */
[----:B------:R-:W-:Y:S01]  /*3990*/  FMUL R9, R180, R23 ;  /* 0x00000017b4097220 */ /* 0x000fe20000400000 */
[----:B------:R-:W-:-:S04]  /*39a0*/  IMAD.WIDE.U32 R206, R200, 0x78, R188 ;  /* 0x00000078c8ce7825 */ /* 0x000fc800078e00bc */
[----:B------:R-:W-:Y:S01]  /*39b0*/  FFMA R9, R182, R192, R9 ;  /* 0x000000c0b6097223 */ /* 0x000fe20000000009 */
[----:B------:R-:W-:-:S04]  /*39c0*/  IMAD.SHL.U32 R217, R204, 0x200, RZ ;  /* 0x00000200ccd97824 */ /* 0x000fc800078e00ff */
[----:B------:R-:W-:-:S04]  /*39d0*/  F2FP.BF16.F32.PACK_AB R9, RZ, R9 ;  /* 0x00000009ff09723e */ /* 0x000fc800000010ff */
[----:B------:R-:W-:-:S05]  /*39e0*/  PRMT R181, R9, 0x7610, R181 ;  /* 0x0000761009b57816 */ /* 0x000fca00000000b5 */
[----:B------:R0:W-:Y:S01]  /*39f0*/  @P0 STG.E.U16 desc[UR40][R178.64+0x10], R181 ;  /* 0x000010b5b2000986 */ /* 0x0001e2000c101528 */
[----:B------:R-:W-:Y:S02]  /*3a00*/  IADD3 R180, P0, R12, R210, RZ ;  /* 0x000000d20cb47210 */ /* 0x000fe40007f1e0ff */
[----:B------:R-:W-:Y:S02]  /*3a10*/  SHF.L.U64.HI R210, R204, 0x9, R205 ;  /* 0x00000009ccd27819 */ /* 0x000fe400000102cd */
[----:B0-----:R-:W-:Y:S02]  /*3a20*/  IADD3.X R181, R13, R201, R211, P0, !PT ;  /* 0x000000c90db57210 */ /* 0x001fe400007fe4d3 */
[----:B------:R-:W-:Y:S02]  /*3a30*/  IADD3 R211, R201, R207, RZ ;  /* 0x000000cfc9d37210 */ /* 0x000fe40007ffe0ff */
[----:B------:R-:W-:Y:S01]  /*3a40*/  IADD3 R9, P0, P1, R196, R206, R12 ;  /* 0x000000cec4097210 */ /* 0x000fe2000791e00c */
[----:B------:R-:W-:-:S03]  /*3a50*/  IMAD.WIDE.U32 R180, R0, R200, R180 ;  /* 0x000000c800b47225 */ /* 0x000fc600078e00b4 */
[----:B------:R-:W-:Y:S02]  /*3a60*/  IADD3.X R19, R195, R211, R13, P0, P1 ;  /* 0x000000d3c3137210 */ /* 0x000fe400007e240d */
[----:B------:R-:W-:-:S04]  /*3a70*/  IADD3 R188, P0, P1, R8, R20, R217 ;  /* 0x0000001408bc7210 */ /* 0x000fc8000791e0d9 */
[----:B------:R-:W-:Y:S02]  /*3a80*/  IADD3.X R189, R7, R21, R210, P0, P1 ;  /* 0x0000001507bd7210 */ /* 0x000fe400007e24d2 */
[----:B------:R-:W-:Y:S02]  /*3a90*/  ISETP.GT.AND P1, PT, R4, 0x9, P6 ;  /* 0x000000090400780c */ /* 0x000fe40003724270 */
[----:B------:R-:W-:-:S04]  /*3aa0*/  IADD3 R180, P0, R10, R180, RZ ;  /* 0x000000b40ab47210 */ /* 0x000fc80007f1e0ff */
[----:B------:R-:W-:-:S07]  /*3ab0*/  IADD3.X R181, R11, R6, R181, P0, !PT ;  /* 0x000000060bb57210 */ /* 0x000fce00007fe4b5 */
[----:B------:R-:W-:Y:S05]  /*3ac0*/  @!P1 BRA `(.L_x_56) ;  /* 0x0000000000049947 */ /* 0x000fea0003800000 */
[----:B------:R0:W5:Y:S02]  /*3ad0*/  LDG.E.LTC128B.U16 R203, desc[UR40][R190.64+0x12] ;  /* 0x00001228becb7981 */ /* 0x000164000c1e1520 */
.L_x_56:
[----:B------:R-:W-:Y:S05]  /*3ae0*/  BSYNC B1 ;  /* 0x0000000000017941 */ /* 0x000fea0003800000 */
.L_x_55:
[----:B-----5:R-:W-:Y:S01]  /*3af0*/  IMAD.U32 R182, R203, 0x10000, RZ ;  /* 0x00010000cbb67824 */ /* 0x020fe200078e00ff */
[----:B------:R-:W-:Y:S01]  /*3b00*/  SHF.L.U64.HI R205, R204, 0x8, R205 ;  /* 0x00000008cccd7819 */ /* 0x000fe200000102cd */
[----:B------:R-:W-:-:S04]  /*3b10*/  IMAD.WIDE.U32 R180, R2, R202, R180 ;  /* 0x000000ca02b47225 */ /* 0x000fc800078e00b4 */
[----:B------:R-:W-:Y:S01]  /*3b20*/  FMUL R182, R182, R23 ;  /* 0x00000017b6b67220 */ /* 0x000fe20000400000 */
[----:B------:R-:W-:-:S03]  /*3b30*/  IMAD.IADD R181, R5, 0x1, R181 ;  /* 0x0000000105b57824 */ /* 0x000fc600078e02b5 */
[----:B------:R-:W-:Y:S01]  /*3b40*/  FFMA R194, R183, R192, R182 ;  /* 0x000000c0b7c27223 */ /* 0x000fe200000000b6 */
[----:B------:R-:W-:Y:S01]  /*3b50*/  LEA R182, P0, R180, R198, 0x1 ;  /* 0x000000c6b4b67211 */ /* 0x000fe200078008ff */
[----:B------:R-:W-:Y:S02]  /*3b60*/  IMAD.SHL.U32 R207, R204, 0x100, RZ ;  /* 0x00000100cccf7824 */ /* 0x000fe400078e00ff */
[----:B------:R-:W-:Y:S01]  /*3b70*/  IMAD.WIDE.U32 R212, R200, 0x78, R212 ;  /* 0x00000078c8d47825 */ /* 0x000fe200078e00d4 */
[----:B------:R-:W-:Y:S02]  /*3b80*/  F2FP.BF16.F32.PACK_AB R194, RZ, R194 ;  /* 0x000000c2ffc2723e */ /* 0x000fe400000010ff */
[--C-:B------:R-:W-:Y:S02]  /*3b90*/  LEA.HI.X R183, R180, R199, R181.reuse, 0x1, P0 ;  /* 0x000000c7b4b77211 */ /* 0x100fe400000f0cb5 */
[----:B------:R-:W-:Y:S02]  /*3ba0*/  PRMT R181, R194, 0x7610, R181 ;  /* 0x00007610c2b57816 */ /* 0x000fe400000000b5 */
[----:B------:R-:W-:-:S03]  /*3bb0*/  IADD3 R196, P0, R196, R206, RZ ;  /* 0x000000cec4c47210 */ /* 0x000fc60007f1e0ff */
[----:B------:R1:W-:Y:S01]  /*3bc0*/  @P1 STG.E.U16 desc[UR40][R178.64+0x12], R181 ;  /* 0x000012b5b2001986 */ /* 0x0003e2000c101528 */
[----:B------:R-:W-:Y:S01]  /*3bd0*/  IADD3 R180, P1, R217, R20, RZ ;  /* 0x00000014d9b47210 */ /* 0x000fe20007f3e0ff */
[----:B------:R-:W-:Y:S01]  /*3be0*/  IMAD.X R195, R211, 0x1, R195, P0 ;  /* 0x00000001d3c37824 */ /* 0x000fe200000e06c3 */
[----:B------:R-:W-:-:S04]  /*3bf0*/  LEA R194, P0, R196, R198, 0x1 ;  /* 0x000000c6c4c27211 */ /* 0x000fc800078008ff */
[----:B------:R-:W-:Y:S01]  /*3c00*/  LEA.HI.X R195, R196, R199, R195, 0x1, P0 ;  /* 0x000000c7c4c37211 */ /* 0x000fe200000f0cc3 */
[----:B-1----:R-:W-:Y:S01]  /*3c10*/  IMAD.X R181, R210, 0x1, R21, P1 ;  /* 0x00000001d2b57824 */ /* 0x002fe200008e0615 */
[----:B------:R-:W-:-:S04]  /*3c20*/  IADD3 R196, P0, P1, R8, R214, R207 ;  /* 0x000000d608c47210 */ /* 0x000fc8000791e0cf */
[----:B------:R-:W-:Y:S02]  /*3c30*/  IADD3.X R197, R7, R177, R205, P0, P1 ;  /* 0x000000b107c57210 */ /* 0x000fe400007e24cd */
[----:B------:R-:W-:Y:S02]  /*3c40*/  IADD3 R12, P0, R12, R212, RZ ;  /* 0x000000d40c0c7210 */ /* 0x000fe40007f1e0ff */
[----:B------:R-:W-:Y:S02]  /*3c50*/  ISETP.GT.AND P1, PT, R3, 0x100, PT ;  /* 0x000001000300780c */ /* 0x000fe40003f24270 */
[----:B------:R-:W-:Y:S02]  /*3c60*/  IADD3.X R13, R13, R201, R213, P0, !PT ;  /* 0x000000c90d0d7210 */ /* 0x000fe400007fe4d5 */
[----:B------:R-:W-:-:S13]  /*3c70*/  ISETP.GT.AND P0, PT, R4, RZ, P1 ;  /* 0x000000ff0400720c */ /* 0x000fda0000f04270 */
[----:B------:R-:W2:Y:S01]  /*3c80*/  @P0 LDG.E.LTC128B.U16 R203, desc[UR40][R194.64] ;  /* 0x00000028c2cb0981 */ /* 0x000ea2000c1e1520 */
[----:B------:R-:W-:Y:S01]  /*3c90*/  IMAD.WIDE.U32 R12, R0, R200, R12 ;  /* 0x000000c8000c7225 */ /* 0x000fe200078e000c */
[----:B------:R-:W-:Y:S03]  /*3ca0*/  BSSY B1, `(.L_x_57) ;  /* 0x000000b000017945 */ /* 0x000fe60003800000 */
[----:B--2---:R-:W-:-:S04]  /*3cb0*/  IMAD.U32 R204, R203, 0x10000, RZ ;  /* 0x00010000cbcc7824 */ /* 0x004fc800078e00ff */
[----:B------:R-:W-:-:S04]  /*3cc0*/  FMUL R201, R204, R23 ;  /* 0x00000017ccc97220 */ /* 0x000fc80000400000 */
[----:B------:R-:W-:-:S05]  /*3cd0*/  FFMA R201, R168, R192, R201 ;  /* 0x000000c0a8c97223 */ /* 0x000fca00000000c9 */
[----:B------:R-:W-:-:S05]  /*3ce0*/  F2FP.BF16.F32.PACK_AB R201, RZ, R201 ;  /* 0x000000c9ffc9723e */ /* 0x000fca00000010ff */
[----:B------:R1:W-:Y:S01]  /*3cf0*/  @P0 STG.E.U16 desc[UR40][R180.64], R201 ;  /* 0x000000c9b4000986 */ /* 0x0003e2000c101528 */
[----:B------:R-:W-:-:S04]  /*3d00*/  IADD3 R10, P0, R10, R12, RZ ;  /* 0x0000000c0a0a7210 */ /* 0x000fc80007f1e0ff */
[----:B------:R-:W-:Y:S02]  /*3d10*/  IADD3.X R11, R11, R6, R13, P0, !PT ;  /* 0x000000060b0b7210 */ /* 0x000fe400007fe40d */
[----:B------:R-:W-:-:S13]  /*3d20*/  ISETP.GT.AND P0, PT, R4, 0x1, P1 ;  /* 0x000000010400780c */ /* 0x000fda0000f04270 */
[----:B-1----:R-:W-:Y:S05]  /*3d30*/  @!P0 BRA `(.L_x_58) ;  /* 0x0000000000048947 */ /* 0x002fea0003800000 */
[----:B------:R1:W5:Y:S02]  /*3d40*/  LDG.E.LTC128B.U16 R203, desc[UR40][R182.64+0x2] ;  /* 0x00000228b6cb7981 */ /* 0x000364000c1e1520 */
.L_x_58:
[----:B------:R-:W-:Y:S05]  /*3d50*/  BSYNC B1 ;  /* 0x0000000000017941 */ /* 0x000fea0003800000 */
.L_x_57:
[----:B-----5:R-:W-:Y:S01]  /*3d60*/  IMAD.U32 R0, R203, 0x10000, RZ ;  /* 0x00010000cb007824 */ /* 0x020fe200078e00ff */
[----:B------:R-:W-:Y:S01]  /*3d70*/  @P0 MOV R168, R180 ;  /* 0x000000b400a80202 */ /* 0x000fe20000000f00 */
[----:B------:R-:W-:Y:S01]  /*3d80*/  IMAD.WIDE.U32 R10, R2, R202, R10 ;  /* 0x000000ca020a7225 */ /* 0x000fe200078e000a */
[----:B------:R-:W-:Y:S03]  /*3d90*/  BSSY B1, `(.L_x_59) ;  /* 0x0000011000017945 */ /* 0x000fe60003800000 */
[----:B------:R-:W-:Y:S01]  /*3da0*/  FMUL R0, R0, R23 ;  /* 0x0000001700007220 */ /* 0x000fe20000400000 */
[----:B------:R-:W-:-:S03]  /*3db0*/  IMAD.IADD R5, R5, 0x1, R11 ;  /* 0x0000000105057824 */ /* 0x000fc600078e020b */
[----:B------:R-:W-:Y:S01]  /*3dc0*/  FFMA R0, R169, R192, R0 ;  /* 0x000000c0a9007223 */ /* 0x000fe20000000000 */
[----:B------:R-:W-:-:S04]  /*3dd0*/  @P0 IMAD.MOV.U32 R169, RZ, RZ, R181 ;  /* 0x000000ffffa90224 */ /* 0x000fc800078e00b5 */
[----:B------:R-:W-:-:S05]  /*3de0*/  F2FP.BF16.F32.PACK_AB R0, RZ, R0 ;  /* 0x00000000ff00723e */ /* 0x000fca00000010ff */
[----:B------:R2:W-:Y:S01]  /*3df0*/  @P0 STG.E.U16 desc[UR40][R168.64+0x2], R0 ;  /* 0x00000200a8000986 */ /* 0x0005e2000c101528 */
[----:B------:R-:W-:-:S04]  /*3e00*/  LEA R12, P0, R9, R198, 0x1 ;  /* 0x000000c6090c7211 */ /* 0x000fc800078008ff */
[----:B------:R-:W-:Y:S02]  /*3e10*/  LEA.HI.X R13, R9, R199, R19, 0x1, P0 ;  /* 0x000000c7090d7211 */ /* 0x000fe400000f0c13 */
[----:B------:R-:W-:-:S04]  /*3e20*/  LEA R198, P0, R10, R198, 0x1 ;  /* 0x000000c60ac67211 */ /* 0x000fc800078008ff */
[----:B------:R-:W-:Y:S02]  /*3e30*/  LEA.HI.X R199, R10, R199, R5, 0x1, P0 ;  /* 0x000000c70ac77211 */ /* 0x000fe400000f0c05 */
[----:B------:R-:W-:-:S05]  /*3e40*/  IADD3 R10, P0, R180, R8, RZ ;  /* 0x00000008b40a7210 */ /* 0x000fca0007f1e0ff */
[----:B------:R-:W-:Y:S01]  /*3e50*/  IMAD.X R11, R181, 0x1, R7, P0 ;  /* 0x00000001b50b7824 */ /* 0x000fe200000e0607 */
[----:B------:R-:W-:-:S04]  /*3e60*/  ISETP.GT.AND P0, PT, R3, 0x108, PT ;  /* 0x000001080300780c */ /* 0x000fc80003f04270 */
[----:B------:R-:W-:-:S13]  /*3e70*/  ISETP.GT.AND P5, PT, R4, RZ, P0 ;  /* 0x000000ff0400720c */ /* 0x000fda00007a4270 */
[----:B--2---:R-:W-:Y:S05]  /*3e80*/  @!P5 BRA `(.L_x_60) ;  /* 0x000000000004d947 */ /* 0x004fea0003800000 */
[----:B------:R2:W5:Y:S02]  /*3e90*/  LDG.E.LTC128B.U16 R203, desc[UR40][R12.64] ;  /* 0x000000280ccb7981 */ /* 0x000564000c1e1520 */
.L_x_60:
[----:B------:R-:W-:Y:S05]  /*3ea0*/  BSYNC B1 ;  /* 0x0000000000017941 */ /* 0x000fea0003800000 */
.L_x_59:
[----:B-----5:R-:W-:Y:S01]  /*3eb0*/  IMAD.U32 R0, R203, 0x10000, RZ ;  /* 0x00010000cb007824 */ /* 0x020fe200078e00ff */
[----:B------:R-:W-:Y:S03]  /*3ec0*/  BSSY B1, `(.L_x_61) ;  /* 0x0000008000017945 */ /* 0x000fe60003800000 */
[----:B------:R-:W-:-:S04]  /*3ed0*/  FMUL R3, R0, R23 ;  /* 0x0000001700037220 */ /* 0x000fc80000400000 */
[----:B------:R-:W-:-:S05]  /*3ee0*/  FFMA R3, R170, R192, R3 ;  /* 0x000000c0aa037223 */ /* 0x000fca0000000003 */
[----:B------:R-:W-:-:S05]  /*3ef0*/  F2FP.BF16.F32.PACK_AB R3, RZ, R3 ;  /* 0x00000003ff03723e */ /* 0x000fca00000010ff */
[----:B------:R0:W-:Y:S01]  /*3f00*/  @P5 STG.E.U16 desc[UR40][R10.64], R3 ;  /* 0x000000030a005986 */ /* 0x0001e2000c101528 */
[----:B------:R-:W-:-:S13]  /*3f10*/  ISETP.GT.AND P5, PT, R4, 0x1, P0 ;  /* 0x000000010400780c */ /* 0x000fda00007a4270 */
[----:B0-----:R-:W-:Y:S05]  /*3f20*/  @!P5 BRA `(.L_x_62) ;  /* 0x000000000004d947 */ /* 0x001fea0003800000 */
[----:B------:R0:W5:Y:S02]  /*3f30*/  LDG.E.LTC128B.U16 R203, desc[UR40][R198.64+0x2] ;  /* 0x00000228c6cb7981 */ /* 0x000164000c1e1520 */
.L_x_62:
[----:B------:R-:W-:Y:S05]  /*3f40*/  BSYNC B1 ;  /* 0x0000000000017941 */ /* 0x000fea0003800000 */
.L_x_61:
        /* <DEDUP_REMOVED lines=9> */
.L_x_64:
[----:B------:R-:W-:Y:S05]  /*3fe0*/  BSYNC B1 ;  /* 0x0000000000017941 */ /* 0x000fea0003800000 */
.L_x_63:
[----:B-----5:R-:W-:Y:S01]  /*3ff0*/  IMAD.U32 R0, R203, 0x10000, RZ ;  /* 0x00010000cb007824 */ /* 0x020fe200078e00ff */
[----:B------:R-:W-:Y:S01]  /*4000*/  BSSY B1, `(.L_x_65) ;  /* 0x000000b000017945 */ /* 0x000fe20003800000 */
[----:B------:R-:W-:Y:S02]  /*4010*/  @P5 IMAD.MOV.U32 R2, RZ, RZ, R180 ;  /* 0x000000ffff025224 */ /* 0x000fe400078e00b4 */
[----:B------:R-:W-:-:S04]  /*4020*/  FMUL R3, R0, R23 ;  /* 0x0000001700037220 */ /* 0x000fc80000400000 */
[----:B------:R-:W-:-:S05]  /*4030*/  FFMA R3, R172, R192, R3 ;  /* 0x000000c0ac037223 */ /* 0x000fca0000000003 */
[----:B------:R-:W-:-:S04]  /*4040*/  F2FP.BF16.F32.PACK_AB R3, RZ, R3 ;  /* 0x00000003ff03723e */ /* 0x000fc800000010ff */
[----:B------:R-:W-:Y:S01]  /*4050*/  PRMT R0, R3, 0x7610, R0 ;  /* 0x0000761003007816 */ /* 0x000fe20000000000 */
[----:B------:R-:W-:-:S05]  /*4060*/  @P5 IMAD.MOV.U32 R3, RZ, RZ, R181 ;  /* 0x000000ffff035224 */ /* 0x000fca00078e00b5 */
[----:B------:R0:W-:Y:S01]  /*4070*/  @P5 STG.E.U16 desc[UR40][R2.64+0x10], R0 ;  /* 0x0000100002005986 */ /* 0x0001e2000c101528 */
[----:B------:R-:W-:-:S13]  /*4080*/  ISETP.GT.AND P5, PT, R4, 0x9, P1 ;  /* 0x000000090400780c */ /* 0x000fda0000fa4270 */
[----:B0-----:R-:W-:Y:S05]  /*4090*/  @!P5 BRA `(.L_x_66) ;  /* 0x000000000004d947 */ /* 0x001fea0003800000 */
[----:B------:R0:W5:Y:S02]  /*40a0*/  LDG.E.LTC128B.U16 R203, desc[UR40][R182.64+0x12] ;  /* 0x00001228b6cb7981 */ /* 0x000164000c1e1520 */
.L_x_66:
[----:B------:R-:W-:Y:S05]  /*40b0*/  BSYNC B1 ;  /* 0x0000000000017941 */ /* 0x000fea0003800000 */
.L_x_65:
[----:B-----5:R-:W-:Y:S01]  /*40c0*/  SHF.L.U32 R0, R203, 0x10, RZ ;  /* 0x00000010cb007819 */ /* 0x020fe200000006ff */
[----:B------:R-:W-:Y:S01]  /*40d0*/  @P5 IMAD.MOV.U32 R2, RZ, RZ, R180 ;  /* 0x000000ffff025224 */ /* 0x000fe200078e00b4 */
[----:B------:R-:W-:Y:S01]  /*40e0*/  BSSY B1, `(.L_x_67) ;  /* 0x000000b000017945 */ /* 0x000fe20003800000 */
[----:B------:R-:W-:Y:S02]  /*40f0*/  @P5 IMAD.MOV.U32 R3, RZ, RZ, R181 ;  /* 0x000000ffff035224 */ /* 0x000fe400078e00b5 */
[----:B------:R-:W-:-:S04]  /*4100*/  FMUL R0, R0, R23 ;  /* 0x0000001700007220 */ /* 0x000fc80000400000 */
[----:B------:R-:W-:-:S05]  /*4110*/  FFMA R0, R173, R192, R0 ;  /* 0x000000c0ad007223 */ /* 0x000fca0000000000 */
[----:B------:R-:W-:-:S05]  /*4120*/  F2FP.BF16.F32.PACK_AB R0, RZ, R0 ;  /* 0x00000000ff00723e */ /* 0x000fca00000010ff */
[----:B------:R0:W-:Y:S01]  /*4130*/  @P5 STG.E.U16 desc[UR40][R2.64+0x12], R0 ;  /* 0x0000120002005986 */ /* 0x0001e2000c101528 */
[----:B------:R-:W-:-:S05]  /*4140*/  IADD3 R10, P5, R180, R8, RZ ;  /* 0x00000008b40a7210 */ /* 0x000fca0007fbe0ff */
[----:B------:R-:W-:Y:S01]  /*4150*/  IMAD.X R11, R181, 0x1, R7, P5 ;  /* 0x00000001b50b7824 */ /* 0x000fe200028e0607 */
[----:B------:R-:W-:-:S13]  /*4160*/  ISETP.GT.AND P5, PT, R4, 0x8, P0 ;  /* 0x000000080400780c */ /* 0x000fda00007a4270 */
[----:B0-----:R-:W-:Y:S05]  /*4170*/  @!P5 BRA `(.L_x_68) ;  /* 0x000000000004d947 */ /* 0x001fea0003800000 */
[----:B------:R0:W5:Y:S02]  /*4180*/  LDG.E.LTC128B.U16 R203, desc[UR40][R198.64+0x10] ;  /* 0x00001028c6cb7981 */ /* 0x000164000c1e1520 */
.L_x_68:
[----:B------:R-:W-:Y:S05]  /*4190*/  BSYNC B1 ;  /* 0x0000000000017941 */ /* 0x000fea0003800000 */
.L_x_67:
[----:B-----5:R-:W-:Y:S01]  /*41a0*/  IMAD.U32 R0, R203, 0x10000, RZ ;  /* 0x00010000cb007824 */ /* 0x020fe200078e00ff */
[----:B------:R-:W-:Y:S03]  /*41b0*/  BSSY B1, `(.L_x_69) ;  /* 0x000000c000017945 */ /* 0x000fe60003800000 */
[----:B------:R-:W-:-:S04]  /*41c0*/  FMUL R3, R0, R23 ;  /* 0x0000001700037220 */ /* 0x000fc80000400000 */
[----:B------:R-:W-:-:S05]  /*41d0*/  FFMA R3, R174, R192, R3 ;  /* 0x000000c0ae037223 */ /* 0x000fca0000000003 */
[----:B------:R-:W-:-:S05]  /*41e0*/  F2FP.BF16.F32.PACK_AB R3, RZ, R3 ;  /* 0x00000003ff03723e */ /* 0x000fca00000010ff */
[----:B------:R1:W-:Y:S01]  /*41f0*/  @P5 STG.E.U16 desc[UR40][R10.64+0x10], R3 ;  /* 0x000010030a005986 */ /* 0x0003e2000c101528 */
[----:B------:R-:W-:-:S05]  /*4200*/  IADD3 R2, P5, R207, R214, RZ ;  /* 0x000000d6cf027210 */ /* 0x000fca0007fbe0ff */
[----:B-1----:R-:W-:Y:S01]  /*4210*/  IMAD.X R3, R177, 0x1, R205, P5 ;  /* 0x00000001b1037824 */ /* 0x002fe200028e06cd */
[----:B------:R-:W-:-:S05]  /*4220*/  IADD3 R8, P5, R8, R2, RZ ;  /* 0x0000000208087210 */ /* 0x000fca0007fbe0ff */
[----:B------:R-:W-:Y:S01]  /*4230*/  IMAD.X R9, R7, 0x1, R3, P5 ;  /* 0x0000000107097824 */ /* 0x000fe200028e0603 */
[----:B------:R-:W-:-:S13]  /*4240*/  ISETP.GT.AND P5, PT, R4, 0x9, P0 ;  /* 0x000000090400780c */ /* 0x000fda00007a4270 */
[----:B------:R-:W-:Y:S05]  /*4250*/  @!P5 BRA `(.L_x_70) ;  /* 0x000000000004d947 */ /* 0x000fea0003800000 */
[----:B------:R1:W5:Y:S02]  /*4260*/  LDG.E.LTC128B.U16 R203, desc[UR40][R198.64+0x12] ;  /* 0x00001228c6cb7981 */ /* 0x000364000c1e1520 */
.L_x_70:
[----:B------:R-:W-:Y:S05]  /*4270*/  BSYNC B1 ;  /* 0x0000000000017941 */ /* 0x000fea0003800000 */
.L_x_69:
        /* <DEDUP_REMOVED lines=9> */
.L_x_72:
[----:B------:R-:W-:Y:S05]  /*4310*/  BSYNC B1 ;  /* 0x0000000000017941 */ /* 0x000fea0003800000 */
.L_x_71:
        /* <DEDUP_REMOVED lines=9> */
.L_x_74:
[----:B------:R-:W-:Y:S05]  /*43b0*/  BSYNC B1 ;  /* 0x0000000000017941 */ /* 0x000fea0003800000 */
.L_x_73:
[----:B-----5:R-:W-:Y:S01]  /*43c0*/  SHF.L.U32 R0, R203, 0x10, RZ ;  /* 0x00000010cb007819 */ /* 0x020fe200000006ff */
[----:B------:R-:W-:Y:S04]  /*43d0*/  BSSY B1, `(.L_x_75) ;  /* 0x0000008000017945 */ /* 0x000fe80003800000 */
[----:B------:R-:W-:-:S04]  /*43e0*/  FMUL R0, R0, R23 ;  /* 0x0000001700007220 */ /* 0x000fc80000400000 */
[----:B------:R-:W-:-:S05]  /*43f0*/  FFMA R0, R161, R192, R0 ;  /* 0x000000c0a1007223 */ /* 0x000fca0000000000 */
[----:B------:R-:W-:-:S05]  /*4400*/  F2FP.BF16.F32.PACK_AB R0, RZ, R0 ;  /* 0x00000000ff00723e */ /* 0x000fca00000010ff */
[----:B------:R0:W-:Y:S01]  /*4410*/  @P5 STG.E.U16 desc[UR40][R20.64+0x22], R0 ;  /* 0x0000220014005986 */ /* 0x0001e2000c101528 */
[----:B------:R-:W-:-:S13]  /*4420*/  ISETP.GT.AND P5, PT, R4, 0x10, P3 ;  /* 0x000000100400780c */ /* 0x000fda0001fa4270 */
[----:B0-----:R-:W-:Y:S05]  /*4430*/  @!P5 BRA `(.L_x_76) ;  /* 0x000000000004d947 */ /* 0x001fea0003800000 */
[----:B------:R0:W5:Y:S02]  /*4440*/  LDG.E.LTC128B.U16 R203, desc[UR40][R184.64+0x20] ;  /* 0x00002028b8cb7981 */ /* 0x000164000c1e1520 */
.L_x_76:
[----:B------:R-:W-:Y:S05]  /*4450*/  BSYNC B1 ;  /* 0x0000000000017941 */ /* 0x000fea0003800000 */
.L_x_75:
        /* <DEDUP_REMOVED lines=9> */
.L_x_78:
[----:B------:R-:W-:Y:S05]  /*44f0*/  BSYNC B1 ;  /* 0x0000000000017941 */ /* 0x000fea0003800000 */
.L_x_77:
        /* <DEDUP_REMOVED lines=9> */
.L_x_80:
[----:B------:R-:W-:Y:S05]  /*4590*/  BSYNC B1 ;  /* 0x0000000000017941 */ /* 0x000fea0003800000 */
.L_x_79:
        /* <DEDUP_REMOVED lines=9> */
.L_x_82:
[----:B------:R-:W-:Y:S05]  /*4630*/  BSYNC B1 ;  /* 0x0000000000017941 */ /* 0x000fea0003800000 */
.L_x_81:
        /* <DEDUP_REMOVED lines=9> */
.L_x_84:
[----:B------:R-:W-:Y:S05]  /*46d0*/  BSYNC B1 ;  /* 0x0000000000017941 */ /* 0x000fea0003800000 */
.L_x_83:
        /* <DEDUP_REMOVED lines=9> */
.L_x_86:
[----:B------:R-:W-:Y:S05]  /*4770*/  BSYNC B1 ;  /* 0x0000000000017941 */ /* 0x000fea0003800000 */
.L_x_85:
        /* <DEDUP_REMOVED lines=9> */
.L_x_88:
[----:B------:R-:W-:Y:S05]  /*4810*/  BSYNC B1 ;  /* 0x0000000000017941 */ /* 0x000fea0003800000 */
.L_x_87:
[----:B-----5:R-:W-:Y:S01]  /*4820*/  IMAD.U32 R0, R203, 0x10000, RZ ;  /* 0x00010000cb007824 */ /* 0x020fe200078e00ff */
[----:B------:R-:W-:Y:S01]  /*4830*/  @P5 MOV R6, R214 ;  /* 0x000000d600065202 */ /* 0x000fe20000000f00 */
[----:B------:R-:W-:Y:S01]  /*4840*/  @P5 IMAD.MOV.U32 R7, RZ, RZ, R177 ;  /* 0x000000ffff075224 */ /* 0x000fe200078e00b1 */
[----:B------:R-:W-:Y:S01]  /*4850*/  BSSY B1, `(.L_x_89) ;  /* 0x0000008000017945 */ /* 0x000fe20003800000 */
[----:B------:R-:W-:-:S04]  /*4860*/  FMUL R5, R0, R23 ;  /* 0x0000001700057220 */ /* 0x000fc80000400000 */
[----:B------:R-:W-:-:S05]  /*4870*/  FFMA R5, R152, R192, R5 ;  /* 0x000000c098057223 */ /* 0x000fca0000000005 */
[----:B------:R-:W-:-:S05]  /*4880*/  F2FP.BF16.F32.PACK_AB R5, RZ, R5 ;  /* 0x00000005ff05723e */ /* 0x000fca00000010ff */
[----:B------:R0:W-:Y:S01]  /*4890*/  @P5 STG.E.U16 desc[UR40][R6.64+0x20], R5 ;  /* 0x0000200506005986 */ /* 0x0001e2000c101528 */
[----:B------:R-:W-:-:S13]  /*48a0*/  ISETP.GT.AND P5, PT, R4, 0x11, P2 ;  /* 0x000000110400780c */ /* 0x000fda00017a4270 */
[----:B0-----:R-:W-:Y:S05]  /*48b0*/  @!P5 BRA `(.L_x_90) ;  /* 0x000000000004d947 */ /* 0x001fea0003800000 */
[----:B------:R0:W5:Y:S02]  /*48c0*/  LDG.E.LTC128B.U16 R203, desc[UR40][R208.64+0x22] ;  /* 0x00002228d0cb7981 */ /* 0x000164000c1e1520 */
.L_x_90:
[----:B------:R-:W-:Y:S05]  /*48d0*/  BSYNC B1 ;  /* 0x0000000000017941 */ /* 0x000fea0003800000 */
.L_x_89:
[----:B-----5:R-:W-:Y:S01]  /*48e0*/  IMAD.U32 R0, R203, 0x10000, RZ ;  /* 0x00010000cb007824 */ /* 0x020fe200078e00ff */
[----:B------:R-:W-:Y:S01]  /*48f0*/  BSSY B1, `(.L_x_91) ;  /* 0x000000a000017945 */ /* 0x000fe20003800000 */
[----:B------:R-:W-:Y:S02]  /*4900*/  @P5 IMAD.MOV.U32 R6, RZ, RZ, R214 ;  /* 0x000000ffff065224 */ /* 0x000fe400078e00d6 */
[----:B------:R-:W-:Y:S01]  /*4910*/  FMUL R0, R0, R23 ;  /* 0x0000001700007220 */ /* 0x000fe20000400000 */
[----:B------:R-:W-:-:S03]  /*4920*/  @P5 IMAD.MOV.U32 R7, RZ, RZ, R177 ;  /* 0x000000ffff075224 */ /* 0x000fc600078e00b1 */
[----:B------:R-:W-:-:S05]  /*4930*/  FFMA R0, R153, R192, R0 ;  /* 0x000000c099007223 */ /* 0x000fca0000000000 */
[----:B------:R-:W-:-:S05]  /*4940*/  F2FP.BF16.F32.PACK_AB R0, RZ, R0 ;  /* 0x00000000ff00723e */ /* 0x000fca00000010ff */
[----:B------:R0:W-:Y:S01]  /*4950*/  @P5 STG.E.U16 desc[UR40][R6.64+0x22], R0 ;  /* 0x0000220006005986 */ /* 0x0001e2000c101528 */
[----:B------:R-:W-:-:S13]  /*4960*/  ISETP.GT.AND P5, PT, R4, 0x10, P6 ;  /* 0x000000100400780c */ /* 0x000fda00037a4270 */
[----:B0-----:R-:W-:Y:S05]  /*4970*/  @!P5 BRA `(.L_x_92) ;  /* 0x000000000004d947 */ /* 0x001fea0003800000 */
[----:B------:R0:W5:Y:S02]  /*4980*/  LDG.E.LTC128B.U16 R203, desc[UR40][R190.64+0x20] ;  /* 0x00002028becb7981 */ /* 0x000164000c1e1520 */
.L_x_92:
[----:B------:R-:W-:Y:S05]  /*4990*/  BSYNC B1 ;  /* 0x0000000000017941 */ /* 0x000fea0003800000 */
.L_x_91:
        /* <DEDUP_REMOVED lines=11> */
.L_x_94:
[----:B------:R-:W-:Y:S05]  /*4a50*/  BSYNC B1 ;  /* 0x0000000000017941 */ /* 0x000fea0003800000 */
.L_x_93:
        /* <DEDUP_REMOVED lines=8> */
[----:B------:R-:W-:-:S13]  /*4ae0*/  ISETP.GT.AND P5, PT, R4, 0x18, P2 ;  /* 0x000000180400780c */ /* 0x000fda00017a4270 */
[----:B0-----:R-:W-:Y:S05]  /*4af0*/  @!P5 BRA `(.L_x_96) ;  /* 0x000000000004d947 */ /* 0x001fea0003800000 */
[----:B------:R0:W5:Y:S02]  /*4b00*/  LDG.E.LTC128B.U16 R203, desc[UR40][R208.64+0x30] ;  /* 0x00003028d0cb7981 */ /* 0x000164000c1e1520 */
.L_x_96:
[----:B------:R-:W-:Y:S05]  /*4b10*/  BSYNC B1 ;  /* 0x0000000000017941 */ /* 0x000fea0003800000 */
.L_x_95:
        /* <DEDUP_REMOVED lines=11> */
.L_x_98:
[----:B------:R-:W-:Y:S05]  /*4bd0*/  BSYNC B1 ;  /* 0x0000000000017941 */ /* 0x000fea0003800000 */
.L_x_97:
        /* <DEDUP_REMOVED lines=11> */
.L_x_100:
[----:B------:R-:W-:Y:S05]  /*4c90*/  BSYNC B1 ;  /* 0x0000000000017941 */ /* 0x000fea0003800000 */
.L_x_99:
        /* <DEDUP_REMOVED lines=11> */
.L_x_102:
[----:B------:R-:W-:Y:S05]  /*4d50*/  BSYNC B1 ;  /* 0x0000000000017941 */ /* 0x000fea0003800000 */
.L_x_101:
[----:B-----5:R-:W-:Y:S02]  /*4d60*/  IMAD.U32 R0, R203, 0x10000, RZ ;  /* 0x00010000cb007824 */ /* 0x020fe400078e00ff */
[----:B------:R-:W-:Y:S02]  /*4d70*/  @P5 IMAD.MOV.U32 R6, RZ, RZ, R178 ;  /* 0x000000ffff065224 */ /* 0x000fe400078e00b2 */
[----:B------:R-:W-:Y:S01]  /*4d80*/  FMUL R0, R0, R23 ;  /* 0x0000001700007220 */ /* 0x000fe20000400000 */
[----:B------:R-:W-:-:S03]  /*4d90*/  @P5 IMAD.MOV.U32 R7, RZ, RZ, R179 ;  /* 0x000000ffff075224 */ /* 0x000fc600078e00b3 */
[----:B------:R-:W-:-:S05]  /*4da0*/  FFMA R0, R159, R192, R0 ;  /* 0x000000c09f007223 */ /* 0x000fca0000000000 */
[----:B------:R-:W-:-:S04]  /*4db0*/  F2FP.BF16.F32.PACK_AB R0, RZ, R0 ;  /* 0x00000000ff00723e */ /* 0x000fc800000010ff */
[----:B------:R-:W-:-:S05]  /*4dc0*/  PRMT R10, R0, 0x7610, R10 ;  /* 0x00007610000a7816 */ /* 0x000fca000000000a */
[----:B------:R0:W-:Y:S01]  /*4dd0*/  @P5 STG.E.U16 desc[UR40][R6.64+0x32], R10 ;  /* 0x0000320a06005986 */ /* 0x0001e2000c101528 */
[----:B------:R-:W-:-:S13]  /*4de0*/  ISETP.GT.AND P5, PT, R4, 0x10, P1 ;  /* 0x000000100400780c */ /* 0x000fda0000fa4270 */
[----:B------:R-:W2:Y:S01]  /*4df0*/  @P5 LDG.E.LTC128B.U16 R203, desc[UR40][R182.64+0x20] ;  /* 0x00002028b6cb5981 */ /* 0x000ea2000c1e1520 */
[----:B------:R-:W-:Y:S01]  /*4e00*/  BSSY B1, `(.L_x_103) ;  /* 0x0000009000017945 */ /* 0x000fe20003800000 */
[----:B--2---:R-:W-:-:S04]  /*4e10*/  IMAD.U32 R0, R203, 0x10000, RZ ;  /* 0x00010000cb007824 */ /* 0x004fc800078e00ff */
[----:B------:R-:W-:-:S04]  /*4e20*/  FMUL R5, R0, R23 ;  /* 0x0000001700057220 */ /* 0x000fc80000400000 */
[----:B------:R-:W-:-:S05]  /*4e30*/  FFMA R5, R144, R192, R5 ;  /* 0x000000c090057223 */ /* 0x000fca0000000005 */
[----:B------:R-:W-:-:S05]  /*4e40*/  F2FP.BF16.F32.PACK_AB R5, RZ, R5 ;  /* 0x00000005ff05723e */ /* 0x000fca00000010ff */
[----:B------:R0:W-:Y:S01]  /*4e50*/  @P5 STG.E.U16 desc[UR40][R2.64+0x20], R5 ;  /* 0x0000200502005986 */ /* 0x0001e2000c101528 */
[----:B------:R-:W-:-:S13]  /*4e60*/  ISETP.GT.AND P5, PT, R4, 0x11, P1 ;  /* 0x000000110400780c */ /* 0x000fda0000fa4270 */
[----:B0-----:R-:W-:Y:S05]  /*4e70*/  @!P5 BRA `(.L_x_104) ;  /* 0x000000000004d947 */ /* 0x001fea0003800000 */
[----:B------:R0:W5:Y:S02]  /*4e80*/  LDG.E.LTC128B.U16 R203, desc[UR40][R182.64+0x22] ;  /* 0x00002228b6cb7981 */ /* 0x000164000c1e1520 */
.L_x_104:
[----:B------:R-:W-:Y:S05]  /*4e90*/  BSYNC B1 ;  /* 0x0000000000017941 */ /* 0x000fea0003800000 */
.L_x_103:
[----:B-----5:R-:W-:Y:S01]  /*4ea0*/  SHF.L.U32 R0, R203, 0x10, RZ ;  /* 0x00000010cb007819 */ /* 0x020fe200000006ff */
[----:B------:R-:W-:Y:S04]  /*4eb0*/  BSSY B1, `(.L_x_105) ;  /* 0x0000008000017945 */ /* 0x000fe80003800000 */
[----:B------:R-:W-:-:S04]  /*4ec0*/  FMUL R0, R0, R23 ;  /* 0x0000001700007220 */ /* 0x000fc80000400000 */
[----:B------:R-:W-:-:S05]  /*4ed0*/  FFMA R0, R145, R192, R0 ;  /* 0x000000c091007223 */ /* 0x000fca0000000000 */
[----:B------:R-:W-:-:S05]  /*4ee0*/  F2FP.BF16.F32.PACK_AB R0, RZ, R0 ;  /* 0x00000000ff00723e */ /* 0x000fca00000010ff */
[----:B------:R2:W-:Y:S01]  /*4ef0*/  @P5 STG.E.U16 desc[UR40][R2.64+0x22], R0 ;  /* 0x0000220002005986 */ /* 0x0005e2000c101528 */
[----:B------:R-:W-:-:S13]  /*4f00*/  ISETP.GT.AND P5, PT, R4, 0x10, P0 ;  /* 0x000000100400780c */ /* 0x000fda00007a4270 */
[----:B--2---:R-:W-:Y:S05]  /*4f10*/  @!P5 BRA `(.L_x_106) ;  /* 0x000000000004d947 */ /* 0x004fea0003800000 */
[----:B------:R2:W5:Y:S02]  /*4f20*/  LDG.E.LTC128B.U16 R203, desc[UR40][R198.64+0x20] ;  /* 0x00002028c6cb7981 */ /* 0x000564000c1e1520 */
.L_x_106:
[----:B------:R-:W-:Y:S05]  /*4f30*/  BSYNC B1 ;  /* 0x0000000000017941 */ /* 0x000fea0003800000 */
.L_x_105:
        /* <DEDUP_REMOVED lines=9> */
.L_x_108:
[----:B------:R-:W-:Y:S05]  /*4fd0*/  BSYNC B1 ;  /* 0x0000000000017941 */ /* 0x000fea0003800000 */
.L_x_107:
        /* <DEDUP_REMOVED lines=9> */
.L_x_110:
[----:B------:R-:W-:Y:S05]  /*5070*/  BSYNC B1 ;  /* 0x0000000000017941 */ /* 0x000fea0003800000 */
.L_x_109:
        /* <DEDUP_REMOVED lines=9> */
.L_x_112:
[----:B------:R-:W-:Y:S05]  /*5110*/  BSYNC B1 ;  /* 0x0000000000017941 */ /* 0x000fea0003800000 */
.L_x_111:
        /* <DEDUP_REMOVED lines=9> */
.L_x_114:
[----:B------:R-:W-:Y:S05]  /*51b0*/  BSYNC B1 ;  /* 0x0000000000017941 */ /* 0x000fea0003800000 */
.L_x_113:
        /* <DEDUP_REMOVED lines=11> */
.L_x_116:
[----:B------:R-:W-:Y:S05]  /*5270*/  BSYNC B1 ;  /* 0x0000000000017941 */ /* 0x000fea0003800000 */
.L_x_115:
        /* <DEDUP_REMOVED lines=11> */
.L_x_118:
[----:B------:R-:W-:Y:S05]  /*5330*/  BSYNC B1 ;  /* 0x0000000000017941 */ /* 0x000fea0003800000 */
.L_x_117:
        /* <DEDUP_REMOVED lines=9> */
.L_x_120:
[----:B------:R-:W-:Y:S05]  /*53d0*/  BSYNC B1 ;  /* 0x0000000000017941 */ /* 0x000fea0003800000 */
.L_x_119:
        /* <DEDUP_REMOVED lines=9> */
.L_x_122:
[----:B------:R-:W-:Y:S05]  /*5470*/  BSYNC B1 ;  /* 0x0000000000017941 */ /* 0x000fea0003800000 */
.L_x_121:
        /* <DEDUP_REMOVED lines=9> */
.L_x_124:
[----:B------:R-:W-:Y:S05]  /*5510*/  BSYNC B1 ;  /* 0x0000000000017941 */ /* 0x000fea0003800000 */
.L_x_123:
        /* <DEDUP_REMOVED lines=9> */
.L_x_126:
[----:B------:R-:W-:Y:S05]  /*55b0*/  BSYNC B1 ;  /* 0x0000000000017941 */ /* 0x000fea0003800000 */
.L_x_125:
        /* <DEDUP_REMOVED lines=9> */
.L_x_128:
[----:B------:R-:W-:Y:S05]  /*5650*/  BSYNC B1 ;  /* 0x0000000000017941 */ /* 0x000fea0003800000 */
.L_x_127:
        /* <DEDUP_REMOVED lines=9> */
.L_x_130:
[----:B------:R-:W-:Y:S05]  /*56f0*/  BSYNC B1 ;  /* 0x0000000000017941 */ /* 0x000fea0003800000 */
.L_x_129:
        /* <DEDUP_REMOVED lines=9> */
.L_x_132:
[----:B------:R-:W-:Y:S05]  /*5790*/  BSYNC B1 ;  /* 0x0000000000017941 */ /* 0x000fea0003800000 */
.L_x_131:
        /* <DEDUP_REMOVED lines=9> */
.L_x_134:
[----:B------:R-:W-:Y:S05]  /*5830*/  BSYNC B1 ;  /* 0x0000000000017941 */ /* 0x000fea0003800000 */
.L_x_133:
        /* <DEDUP_REMOVED lines=11> */
.L_x_136:
[----:B------:R-:W-:Y:S05]  /*58f0*/  BSYNC B1 ;  /* 0x0000000000017941 */ /* 0x000fea0003800000 */
.L_x_135:
        /* <DEDUP_REMOVED lines=11> */
.L_x_138:
[----:B------:R-:W-:Y:S05]  /*59b0*/  BSYNC B1 ;  /* 0x0000000000017941 */ /* 0x000fea0003800000 */
.L_x_137:
        /* <DEDUP_REMOVED lines=11> */
.L_x_140:
[----:B------:R-:W-:Y:S05]  /*5a70*/  BSYNC B1 ;  /* 0x0000000000017941 */ /* 0x000fea0003800000 */
.L_x_139:
        /* <DEDUP_REMOVED lines=11> */
.L_x_142:
[----:B------:R-:W-:Y:S05]  /*5b30*/  BSYNC B1 ;  /* 0x0000000000017941 */ /* 0x000fea0003800000 */
.L_x_141:
        /* <DEDUP_REMOVED lines=11> */
.L_x_144:
[----:B------:R-:W-:Y:S05]  /*5bf0*/  BSYNC B1 ;  /* 0x0000000000017941 */ /* 0x000fea0003800000 */
.L_x_143:
        /* <DEDUP_REMOVED lines=11> */
.L_x_146:
[----:B------:R-:W-:Y:S05]  /*5cb0*/  BSYNC B1 ;  /* 0x0000000000017941 */ /* 0x000fea0003800000 */
.L_x_145:
        /* <DEDUP_REMOVED lines=11> */
.L_x_148:
[----:B------:R-:W-:Y:S05]  /*5d70*/  BSYNC B1 ;  /* 0x0000000000017941 */ /* 0x000fea0003800000 */
.L_x_147:
        /* <DEDUP_REMOVED lines=11> */
.L_x_150:
[----:B------:R-:W-:Y:S05]  /*5e30*/  BSYNC B1 ;  /* 0x0000000000017941 */ /* 0x000fea0003800000 */
.L_x_149:
        /* <DEDUP_REMOVED lines=9> */
.L_x_152:
[----:B------:R-:W-:Y:S05]  /*5ed0*/  BSYNC B1 ;  /* 0x0000000000017941 */ /* 0x000fea0003800000 */
.L_x_151:
        /* <DEDUP_REMOVED lines=9> */
.L_x_154:
[----:B------:R-:W-:Y:S05]  /*5f70*/  BSYNC B1 ;  /* 0x0000000000017941 */ /* 0x000fea0003800000 */
.L_x_153:
        /* <DEDUP_REMOVED lines=11> */
.L_x_156:
[----:B------:R-:W-:Y:S05]  /*6030*/  BSYNC B1 ;  /* 0x0000000000017941 */ /* 0x000fea0003800000 */
.L_x_155:
        /* <DEDUP_REMOVED lines=11> */
.L_x_158:
[----:B------:R-:W-:Y:S05]  /*60f0*/  BSYNC B1 ;  /* 0x0000000000017941 */ /* 0x000fea0003800000 */
.L_x_157:
        /* <DEDUP_REMOVED lines=9> */
.L_x_160:
[----:B------:R-:W-:Y:S05]  /*6190*/  BSYNC B1 ;  /* 0x0000000000017941 */ /* 0x000fea0003800000 */
.L_x_159:
        /* <DEDUP_REMOVED lines=9> */
.L_x_162:
[----:B------:R-:W-:Y:S05]  /*6230*/  BSYNC B1 ;  /* 0x0000000000017941 */ /* 0x000fea0003800000 */
.L_x_161:
        /* <DEDUP_REMOVED lines=11> */
.L_x_164:
[----:B------:R-:W-:Y:S05]  /*62f0*/  BSYNC B1 ;  /* 0x0000000000017941 */ /* 0x000fea0003800000 */
.L_x_163:
        /* <DEDUP_REMOVED lines=11> */
.L_x_166:
[----:B------:R-:W-:Y:S05]  /*63b0*/  BSYNC B1 ;  /* 0x0000000000017941 */ /* 0x000fea0003800000 */
.L_x_165:
        /* <DEDUP_REMOVED lines=9> */
.L_x_168:
[----:B------:R-:W-:Y:S05]  /*6450*/  BSYNC B1 ;  /* 0x0000000000017941 */ /* 0x000fea0003800000 */
.L_x_167:
        /* <DEDUP_REMOVED lines=9> */
.L_x_170:
[----:B------:R-:W-:Y:S05]  /*64f0*/  BSYNC B1 ;  /* 0x0000000000017941 */ /* 0x000fea0003800000 */
.L_x_169:
        /* <DEDUP_REMOVED lines=9> */
.L_x_172:
[----:B------:R-:W-:Y:S05]  /*6590*/  BSYNC B1 ;  /* 0x0000000000017941 */ /* 0x000fea0003800000 */
.L_x_171:
        /* <DEDUP_REMOVED lines=9> */
.L_x_174:
[----:B------:R-:W-:Y:S05]  /*6630*/  BSYNC B1 ;  /* 0x0000000000017941 */ /* 0x000fea0003800000 */
.L_x_173:
        /* <DEDUP_REMOVED lines=9> */
.L_x_176:
[----:B------:R-:W-:Y:S05]  /*66d0*/  BSYNC B1 ;  /* 0x0000000000017941 */ /* 0x000fea0003800000 */
.L_x_175:
        /* <DEDUP_REMOVED lines=9> */
.L_x_178:
[----:B------:R-:W-:Y:S05]  /*6770*/  BSYNC B1 ;  /* 0x0000000000017941 */ /* 0x000fea0003800000 */
.L_x_177:
        /* <DEDUP_REMOVED lines=9> */
.L_x_180:
[----:B------:R-:W-:Y:S05]  /*6810*/  BSYNC B1 ;  /* 0x0000000000017941 */ /* 0x000fea0003800000 */
.L_x_179:
        /* <DEDUP_REMOVED lines=9> */
.L_x_182:
[----:B------:R-:W-:Y:S05]  /*68b0*/  BSYNC B1 ;  /* 0x0000000000017941 */ /* 0x000fea0003800000 */
.L_x_181:
        /* <DEDUP_REMOVED lines=11> */
.L_x_184:
[----:B------:R-:W-:Y:S05]  /*6970*/  BSYNC B1 ;  /* 0x0000000000017941 */ /* 0x000fea0003800000 */
.L_x_183:
        /* <DEDUP_REMOVED lines=11> */
.L_x_186:
[----:B------:R-:W-:Y:S05]  /*6a30*/  BSYNC B1 ;  /* 0x0000000000017941 */ /* 0x000fea0003800000 */
.L_x_185:
        /* <DEDUP_REMOVED lines=11> */
.L_x_188:
[----:B------:R-:W-:Y:S05]  /*6af0*/  BSYNC B1 ;  /* 0x0000000000017941 */ /* 0x000fea0003800000 */
.L_x_187:
        /* <DEDUP_REMOVED lines=11> */
.L_x_190:
[----:B------:R-:W-:Y:S05]  /*6bb0*/  BSYNC B1 ;  /* 0x0000000000017941 */ /* 0x000fea0003800000 */
.L_x_189:
        /* <DEDUP_REMOVED lines=11> */
.L_x_192:
[----:B------:R-:W-:Y:S05]  /*6c70*/  BSYNC B1 ;  /* 0x0000000000017941 */ /* 0x000fea0003800000 */
.L_x_191:
        /* <DEDUP_REMOVED lines=11> */
.L_x_194:
[----:B------:R-:W-:Y:S05]  /*6d30*/  BSYNC B1 ;  /* 0x0000000000017941 */ /* 0x000fea0003800000 */
.L_x_193:
        /* <DEDUP_REMOVED lines=11> */
.L_x_196:
[----:B------:R-:W-:Y:S05]  /*6df0*/  BSYNC B1 ;  /* 0x0000000000017941 */ /* 0x000fea0003800000 */
.L_x_195:
        /* <DEDUP_REMOVED lines=11> */
.L_x_198:
[----:B------:R-:W-:Y:S05]  /*6eb0*/  BSYNC B1 ;  /* 0x0000000000017941 */ /* 0x000fea0003800000 */
.L_x_197:
        /* <DEDUP_REMOVED lines=9> */
.L_x_200:
[----:B------:R-:W-:Y:S05]  /*6f50*/  BSYNC B1 ;  /* 0x0000000000017941 */ /* 0x000fea0003800000 */
.L_x_199:
        /* <DEDUP_REMOVED lines=9> */
.L_x_202:
[----:B------:R-:W-:Y:S05]  /*6ff0*/  BSYNC B1 ;  /* 0x0000000000017941 */ /* 0x000fea0003800000 */
.L_x_201:
        /* <DEDUP_REMOVED lines=11> */
.L_x_204:
[----:B------:R-:W-:Y:S05]  /*70b0*/  BSYNC B1 ;  /* 0x0000000000017941 */ /* 0x000fea0003800000 */
.L_x_203:
        /* <DEDUP_REMOVED lines=11> */
.L_x_206:
[----:B------:R-:W-:Y:S05]  /*7170*/  BSYNC B1 ;  /* 0x0000000000017941 */ /* 0x000fea0003800000 */
.L_x_205:
        /* <DEDUP_REMOVED lines=9> */
.L_x_208:
[----:B------:R-:W-:Y:S05]  /*7210*/  BSYNC B1 ;  /* 0x0000000000017941 */ /* 0x000fea0003800000 */
.L_x_207:
        /* <DEDUP_REMOVED lines=9> */
.L_x_210:
[----:B------:R-:W-:Y:S05]  /*72b0*/  BSYNC B1 ;  /* 0x0000000000017941 */ /* 0x000fea0003800000 */
.L_x_209:
        /* <DEDUP_REMOVED lines=11> */
.L_x_212:
[----:B------:R-:W-:Y:S05]  /*7370*/  BSYNC B1 ;  /* 0x0000000000017941 */ /* 0x000fea0003800000 */
.L_x_211:
        /* <DEDUP_REMOVED lines=11> */
.L_x_214:
[----:B------:R-:W-:Y:S05]  /*7430*/  BSYNC B1 ;  /* 0x0000000000017941 */ /* 0x000fea0003800000 */
.L_x_213:
        /* <DEDUP_REMOVED lines=9> */
.L_x_216:
[----:B------:R-:W-:Y:S05]  /*74d0*/  BSYNC B1 ;  /* 0x0000000000017941 */ /* 0x000fea0003800000 */
.L_x_215:
        /* <DEDUP_REMOVED lines=9> */
.L_x_218:
[----:B------:R-:W-:Y:S05]  /*7570*/  BSYNC B1 ;  /* 0x0000000000017941 */ /* 0x000fea0003800000 */
.L_x_217:
        /* <DEDUP_REMOVED lines=9> */
.L_x_220:
[----:B------:R-:W-:Y:S05]  /*7610*/  BSYNC B1 ;  /* 0x0000000000017941 */ /* 0x000fea0003800000 */
.L_x_219:
        /* <DEDUP_REMOVED lines=9> */
.L_x_222:
[----:B------:R-:W-:Y:S05]  /*76b0*/  BSYNC B1 ;  /* 0x0000000000017941 */ /* 0x000fea0003800000 */
.L_x_221:
        /* <DEDUP_REMOVED lines=9> */
.L_x_224:
[----:B------:R-:W-:Y:S05]  /*7750*/  BSYNC B1 ;  /* 0x0000000000017941 */ /* 0x000fea0003800000 */
.L_x_223:
        /* <DEDUP_REMOVED lines=9> */
.L_x_226:
[----:B------:R-:W-:Y:S05]  /*77f0*/  BSYNC B1 ;  /* 0x0000000000017941 */ /* 0x000fea0003800000 */
.L_x_225:
        /* <DEDUP_REMOVED lines=9> */
.L_x_228:
[----:B------:R-:W-:Y:S05]  /*7890*/  BSYNC B1 ;  /* 0x0000000000017941 */ /* 0x000fea0003800000 */
.L_x_227:
        /* <DEDUP_REMOVED lines=9> */
.L_x_230:
[----:B------:R-:W-:Y:S05]  /*7930*/  BSYNC B1 ;  /* 0x0000000000017941 */ /* 0x000fea0003800000 */
.L_x_229:
        /* <DEDUP_REMOVED lines=11> */
.L_x_232:
[----:B------:R-:W-:Y:S05]  /*79f0*/  BSYNC B1 ;  /* 0x0000000000017941 */ /* 0x000fea0003800000 */
.L_x_231:
        /* <DEDUP_REMOVED lines=11> */
.L_x_234:
[----:B------:R-:W-:Y:S05]  /*7ab0*/  BSYNC B1 ;  /* 0x0000000000017941 */ /* 0x000fea0003800000 */
.L_x_233:
        /* <DEDUP_REMOVED lines=11> */
.L_x_236:
[----:B------:R-:W-:Y:S05]  /*7b70*/  BSYNC B1 ;  /* 0x0000000000017941 */ /* 0x000fea0003800000 */
.L_x_235:
        /* <DEDUP_REMOVED lines=11> */
.L_x_238:
[----:B------:R-:W-:Y:S05]  /*7c30*/  BSYNC B1 ;  /* 0x0000000000017941 */ /* 0x000fea0003800000 */
.L_x_237:
        /* <DEDUP_REMOVED lines=11> */
.L_x_240:
[----:B------:R-:W-:Y:S05]  /*7cf0*/  BSYNC B1 ;  /* 0x0000000000017941 */ /* 0x000fea0003800000 */
.L_x_239:
        /* <DEDUP_REMOVED lines=11> */
.L_x_242:
[----:B------:R-:W-:Y:S05]  /*7db0*/  BSYNC B1 ;  /* 0x0000000000017941 */ /* 0x000fea0003800000 */
.L_x_241:
        /* <DEDUP_REMOVED lines=11> */
.L_x_244:
[----:B------:R-:W-:Y:S05]  /*7e70*/  BSYNC B1 ;  /* 0x0000000000017941 */ /* 0x000fea0003800000 */
.L_x_243:
        /* <DEDUP_REMOVED lines=11> */
.L_x_246:
[----:B------:R-:W-:Y:S05]  /*7f30*/  BSYNC B1 ;  /* 0x0000000000017941 */ /* 0x000fea0003800000 */
.L_x_245:
        /* <DEDUP_REMOVED lines=9> */
.L_x_248:
[----:B------:R-:W-:Y:S05]  /*7fd0*/  BSYNC B1 ;  /* 0x0000000000017941 */ /* 0x000fea0003800000 */
.L_x_247:
        /* <DEDUP_REMOVED lines=9> */
.L_x_250:
[----:B------:R-:W-:Y:S05]  /*8070*/  BSYNC B1 ;  /* 0x0000000000017941 */ /* 0x000fea0003800000 */
.L_x_249:
        /* <DEDUP_REMOVED lines=11> */
.L_x_252:
[----:B------:R-:W-:Y:S05]  /*8130*/  BSYNC B1 ;  /* 0x0000000000017941 */ /* 0x000fea0003800000 */
.L_x_251:
        /* <DEDUP_REMOVED lines=11> */
.L_x_254:
[----:B------:R-:W-:Y:S05]  /*81f0*/  BSYNC B1 ;  /* 0x0000000000017941 */ /* 0x000fea0003800000 */
.L_x_253:
        /* <DEDUP_REMOVED lines=9> */
.L_x_256:
[----:B------:R-:W-:Y:S05]  /*8290*/  BSYNC B1 ;  /* 0x0000000000017941 */ /* 0x000fea0003800000 */
.L_x_255:
        /* <DEDUP_REMOVED lines=9> */
.L_x_258:
[----:B------:R-:W-:Y:S05]  /*8330*/  BSYNC B1 ;  /* 0x0000000000017941 */ /* 0x000fea0003800000 */
.L_x_257:
        /* <DEDUP_REMOVED lines=11> */
.L_x_260:
[----:B------:R-:W-:Y:S05]  /*83f0*/  BSYNC B1 ;  /* 0x0000000000017941 */ /* 0x000fea0003800000 */
.L_x_259:
        /* <DEDUP_REMOVED lines=11> */
.L_x_262:
[----:B------:R-:W-:Y:S05]  /*84b0*/  BSYNC B1 ;  /* 0x0000000000017941 */ /* 0x000fea0003800000 */
.L_x_261:
        /* <DEDUP_REMOVED lines=9> */
.L_x_264:
[----:B------:R-:W-:Y:S05]  /*8550*/  BSYNC B1 ;  /* 0x0000000000017941 */ /* 0x000fea0003800000 */
.L_x_263:
        /* <DEDUP_REMOVED lines=9> */
.L_x_266:
[----:B------:R-:W-:Y:S05]  /*85f0*/  BSYNC B1 ;  /* 0x0000000000017941 */ /* 0x000fea0003800000 */
.L_x_265:
        /* <DEDUP_REMOVED lines=9> */
.L_x_268:
[----:B------:R-:W-:Y:S05]  /*8690*/  BSYNC B1 ;  /* 0x0000000000017941 */ /* 0x000fea0003800000 */
.L_x_267:
        /* <DEDUP_REMOVED lines=9> */
.L_x_270:
[----:B------:R-:W-:Y:S05]  /*8730*/  BSYNC B1 ;  /* 0x0000000000017941 */ /* 0x000fea0003800000 */
.L_x_269:
        /* <DEDUP_REMOVED lines=9> */
.L_x_272:
[----:B------:R-:W-:Y:S05]  /*87d0*/  BSYNC B1 ;  /* 0x0000000000017941 */ /* 0x000fea0003800000 */
.L_x_271:
        /* <DEDUP_REMOVED lines=9> */
.L_x_274:
[----:B------:R-:W-:Y:S05]  /*8870*/  BSYNC B1 ;  /* 0x0000000000017941 */ /* 0x000fea0003800000 */
.L_x_273:
        /* <DEDUP_REMOVED lines=9> */
.L_x_276:
[----:B------:R-:W-:Y:S05]  /*8910*/  BSYNC B1 ;  /* 0x0000000000017941 */ /* 0x000fea0003800000 */
.L_x_275:
        /* <DEDUP_REMOVED lines=9> */
.L_x_278:
[----:B------:R-:W-:Y:S05]  /*89b0*/  BSYNC B1 ;  /* 0x0000000000017941 */ /* 0x000fea0003800000 */
.L_x_277:
        /* <DEDUP_REMOVED lines=11> */
.L_x_280:
[----:B------:R-:W-:Y:S05]  /*8a70*/  BSYNC B1 ;  /* 0x0000000000017941 */ /* 0x000fea0003800000 */
.L_x_279:
        /* <DEDUP_REMOVED lines=11> */
.L_x_282:
[----:B------:R-:W-:Y:S05]  /*8b30*/  BSYNC B1 ;  /* 0x0000000000017941 */ /* 0x000fea0003800000 */
.L_x_281:
        /* <DEDUP_REMOVED lines=11> */
.L_x_284:
[----:B------:R-:W-:Y:S05]  /*8bf0*/  BSYNC B1 ;  /* 0x0000000000017941 */ /* 0x000fea0003800000 */
.L_x_283:
        /* <DEDUP_REMOVED lines=11> */
.L_x_286:
[----:B------:R-:W-:Y:S05]  /*8cb0*/  BSYNC B1 ;  /* 0x0000000000017941 */ /* 0x000fea0003800000 */
.L_x_285:
        /* <DEDUP_REMOVED lines=11> */
.L_x_288:
[----:B------:R-:W-:Y:S05]  /*8d70*/  BSYNC B1 ;  /* 0x0000000000017941 */ /* 0x000fea0003800000 */
.L_x_287:
        /* <DEDUP_REMOVED lines=11> */
.L_x_290:
[----:B------:R-:W-:Y:S05]  /*8e30*/  BSYNC B1 ;  /* 0x0000000000017941 */ /* 0x000fea0003800000 */
.L_x_289:
        /* <DEDUP_REMOVED lines=11> */
.L_x_292:
[----:B------:R-:W-:Y:S05]  /*8ef0*/  BSYNC B1 ;  /* 0x0000000000017941 */ /* 0x000fea0003800000 */
.L_x_291:
        /* <DEDUP_REMOVED lines=11> */
.L_x_294:
[----:B------:R-:W-:Y:S05]  /*8fb0*/  BSYNC B1 ;  /* 0x0000000000017941 */ /* 0x000fea0003800000 */
.L_x_293:
        /* <DEDUP_REMOVED lines=9> */
.L_x_296:
[----:B------:R-:W-:Y:S05]  /*9050*/  BSYNC B1 ;  /* 0x0000000000017941 */ /* 0x000fea0003800000 */
.L_x_295:
        /* <DEDUP_REMOVED lines=9> */
.L_x_298:
[----:B------:R-:W-:Y:S05]  /*90f0*/  BSYNC B1 ;  /* 0x0000000000017941 */ /* 0x000fea0003800000 */
.L_x_297:
        /* <DEDUP_REMOVED lines=11> */
.L_x_300:
[----:B------:R-:W-:Y:S05]  /*91b0*/  BSYNC B1 ;  /* 0x0000000000017941 */ /* 0x000fea0003800000 */
.L_x_299:
        /* <DEDUP_REMOVED lines=11> */
.L_x_302:
[----:B------:R-:W-:Y:S05]  /*9270*/  BSYNC B1 ;  /* 0x0000000000017941 */ /* 0x000fea0003800000 */
.L_x_301:
        /* <DEDUP_REMOVED lines=9> */
.L_x_304:
[----:B------:R-:W-:Y:S05]  /*9310*/  BSYNC B1 ;  /* 0x0000000000017941 */ /* 0x000fea0003800000 */
.L_x_303:
        /* <DEDUP_REMOVED lines=9> */
.L_x_306:
[----:B------:R-:W-:Y:S05]  /*93b0*/  BSYNC B1 ;  /* 0x0000000000017941 */ /* 0x000fea0003800000 */
.L_x_305:
        /* <DEDUP_REMOVED lines=11> */
.L_x_308:
[----:B------:R-:W-:Y:S05]  /*9470*/  BSYNC B1 ;  /* 0x0000000000017941 */ /* 0x000fea0003800000 */
.L_x_307:
        /* <DEDUP_REMOVED lines=11> */
.L_x_310:
[----:B------:R-:W-:Y:S05]  /*9530*/  BSYNC B1 ;  /* 0x0000000000017941 */ /* 0x000fea0003800000 */
.L_x_309:
        /* <DEDUP_REMOVED lines=9> */
.L_x_312:
[----:B------:R-:W-:Y:S05]  /*95d0*/  BSYNC B1 ;  /* 0x0000000000017941 */ /* 0x000fea0003800000 */
.L_x_311:
        /* <DEDUP_REMOVED lines=9> */
.L_x_314:
[----:B------:R-:W-:Y:S05]  /*9670*/  BSYNC B1 ;  /* 0x0000000000017941 */ /* 0x000fea0003800000 */
.L_x_313:
        /* <DEDUP_REMOVED lines=9> */
.L_x_316:
[----:B------:R-:W-:Y:S05]  /*9710*/  BSYNC B1 ;  /* 0x0000000000017941 */ /* 0x000fea0003800000 */
.L_x_315:
        /* <DEDUP_REMOVED lines=9> */
.L_x_318:
[----:B------:R-:W-:Y:S05]  /*97b0*/  BSYNC B1 ;  /* 0x0000000000017941 */ /* 0x000fea0003800000 */
.L_x_317:
        /* <DEDUP_REMOVED lines=9> */
.L_x_320:
[----:B------:R-:W-:Y:S05]  /*9850*/  BSYNC B1 ;  /* 0x0000000000017941 */ /* 0x000fea0003800000 */
.L_x_319:
        /* <DEDUP_REMOVED lines=9> */
.L_x_322:
[----:B------:R-:W-:Y:S05]  /*98f0*/  BSYNC B1 ;  /* 0x0000000000017941 */ /* 0x000fea0003800000 */
.L_x_321:
        /* <DEDUP_REMOVED lines=9> */
.L_x_324:
[----:B------:R-:W-:Y:S05]  /*9990*/  BSYNC B1 ;  /* 0x0000000000017941 */ /* 0x000fea0003800000 */
.L_x_323:
        /* <DEDUP_REMOVED lines=9> */
.L_x_326:
[----:B------:R-:W-:Y:S05]  /*9a30*/  BSYNC B1 ;  /* 0x0000000000017941 */ /* 0x000fea0003800000 */
.L_x_325:
[----:B0----5:R-:W-:Y:S01]  /*9a40*/  IMAD.U32 R0, R203, 0x10000, RZ ;  /* 0x00010000cb007824 */ /* 0x021fe200078e00ff */
[----:B------:R-:W-:Y:S01]  /*9a50*/  ISETP.GT.AND P3, PT, R4, 0x61, P2 ;  /* 0x000000610400780c */ /* 0x000fe20001764270 */
[----:B------:R-:W-:Y:S01]  /*9a60*/  @P4 IMAD.MOV.U32 R6, RZ, RZ, R214 ;  /* 0x000000ffff064224 */ /* 0x000fe200078e00d6 */
[----:B------:R-:W-:Y:S01]  /*9a70*/  BSSY B1, `(.L_x_327) ;  /* 0x0000008000017945 */ /* 0x000fe20003800000 */
[----:B------:R-:W-:Y:S01]  /*9a80*/  FMUL R5, R0, R23 ;  /* 0x0000001700057220 */ /* 0x000fe20000400000 */
[----:B------:R-:W-:-:S03]  /*9a90*/  @P4 IMAD.MOV.U32 R7, RZ, RZ, R177 ;  /* 0x000000ffff074224 */ /* 0x000fc600078e00b1 */
[----:B------:R-:W-:-:S05]  /*9aa0*/  FFMA R5, R32, R192, R5 ;  /* 0x000000c020057223 */ /* 0x000fca0000000005 */
[----:B------:R-:W-:-:S05]  /*9ab0*/  F2FP.BF16.F32.PACK_AB R5, RZ, R5 ;  /* 0x00000005ff05723e */ /* 0x000fca00000010ff */
[----:B------:R0:W-:Y:S01]  /*9ac0*/  @P4 STG.E.U16 desc[UR40][R6.64+0xc0], R5 ;  /* 0x0000c00506004986 */ /* 0x0001e2000c101528 */
[----:B------:R-:W-:Y:S05]  /*9ad0*/  @!P3 BRA `(.L_x_328) ;  /* 0x000000000004b947 */ /* 0x000fea0003800000 */
[----:B------:R0:W5:Y:S02]  /*9ae0*/  LDG.E.LTC128B.U16 R203, desc[UR40][R208.64+0xc2] ;  /* 0x0000c228d0cb7981 */ /* 0x000164000c1e1520 */
.L_x_328:
[----:B------:R-:W-:Y:S05]  /*9af0*/  BSYNC B1 ;  /* 0x0000000000017941 */ /* 0x000fea0003800000 */
.L_x_327:
[----:B-----5:R-:W-:Y:S01]  /*9b00*/  IMAD.U32 R0, R203, 0x10000, RZ ;  /* 0x00010000cb007824 */ /* 0x020fe200078e00ff */
[----:B0-----:R-:W-:Y:S01]  /*9b10*/  @P3 MOV R7, R177 ;  /* 0x000000b100073202 */ /* 0x001fe20000000f00 */
[----:B------:R-:W-:Y:S01]  /*9b20*/  @P3 IMAD.MOV.U32 R6, RZ, RZ, R214 ;  /* 0x000000ffff063224 */ /* 0x000fe200078e00d6 */
[----:B------:R-:W-:Y:S01]  /*9b30*/  ISETP.GT.AND P4, PT, R4, 0x60, P6 ;  /* 0x000000600400780c */ /* 0x000fe20003784270 */
[----:B------:R-:W-:Y:S01]  /*9b40*/  FMUL R0, R0, R23 ;  /* 0x0000001700007220 */ /* 0x000fe20000400000 */
[----:B------:R-:W-:Y:S03]  /*9b50*/  BSSY B1, `(.L_x_329) ;  /* 0x0000006000017945 */ /* 0x000fe60003800000 */
[----:B------:R-:W-:-:S05]  /*9b60*/  FFMA R0, R33, R192, R0 ;  /* 0x000000c021007223 */ /* 0x000fca0000000000 */
[----:B------:R-:W-:-:S05]  /*9b70*/  F2FP.BF16.F32.PACK_AB R0, RZ, R0 ;  /* 0x00000000ff00723e */ /* 0x000fca00000010ff */
[----:B------:R0:W-:Y:S01]  /*9b80*/  @P3 STG.E.U16 desc[UR40][R6.64+0xc2], R0 ;  /* 0x0000c20006003986 */ /* 0x0001e2000c101528 */
[----:B------:R-:W-:Y:S05]  /*9b90*/  @!P4 BRA `(.L_x_330) ;  /* 0x000000000004c947 */ /* 0x000fea0003800000 */
[----:B------:R0:W5:Y:S02]  /*9ba0*/  LDG.E.LTC128B.U16 R203, desc[UR40][R190.64+0xc0] ;  /* 0x0000c028becb7981 */ /* 0x000164000c1e1520 */
.L_x_330:
[----:B------:R-:W-:Y:S05]  /*9bb0*/  BSYNC B1 ;  /* 0x0000000000017941 */ /* 0x000fea0003800000 */
.L_x_329:
        /* <DEDUP_REMOVED lines=11> */
.L_x_332:
[----:B------:R-:W-:Y:S05]  /*9c70*/  BSYNC B1 ;  /* 0x0000000000017941 */ /* 0x000fea0003800000 */
.L_x_331:
[----:B-----5:R-:W-:Y:S01]  /*9c80*/  IMAD.U32 R0, R203, 0x10000, RZ ;  /* 0x00010000cb007824 */ /* 0x020fe200078e00ff */
[----:B------:R-:W-:Y:S01]  /*9c90*/  ISETP.GT.AND P4, PT, R4, 0x68, P2 ;  /* 0x000000680400780c */ /* 0x000fe20001784270 */
[----:B0-----:R-:W-:Y:S01]  /*9ca0*/  @P3 IMAD.MOV.U32 R6, RZ, RZ, R178 ;  /* 0x000000ffff063224 */ /* 0x001fe200078e00b2 */
        /* <DEDUP_REMOVED lines=8> */
.L_x_334:
[----:B------:R-:W-:Y:S05]  /*9d30*/  BSYNC B1 ;  /* 0x0000000000017941 */ /* 0x000fea0003800000 */
.L_x_333:
[----:B0----5:R-:W-:Y:S01]  /*9d40*/  IMAD.U32 R0, R203, 0x10000, RZ ;  /* 0x00010000cb007824 */ /* 0x021fe200078e00ff */
[----:B------:R-:W-:Y:S01]  /*9d50*/  @P4 MOV R6, R214 ;  /* 0x000000d600064202 */ /* 0x000fe20000000f00 */
        /* <DEDUP_REMOVED lines=9> */
.L_x_336:
[----:B------:R-:W-:Y:S05]  /*9df0*/  BSYNC B1 ;  /* 0x0000000000017941 */ /* 0x000fea0003800000 */
.L_x_335:
[----:B-----5:R-:W-:Y:S01]  /*9e00*/  IMAD.U32 R0, R203, 0x10000, RZ ;  /* 0x00010000cb007824 */ /* 0x020fe200078e00ff */
[----:B------:R-:W-:Y:S01]  /*9e10*/  ISETP.GT.AND P3, PT, R4, 0x68, P6 ;  /* 0x000000680400780c */ /* 0x000fe20003764270 */
[----:B------:R-:W-:Y:S01]  /*9e20*/  @P2 IMAD.MOV.U32 R176, RZ, RZ, R214 ;  /* 0x000000ffffb02224 */ /* 0x000fe200078e00d6 */
[----:B------:R-:W-:Y:S01]  /*9e30*/  BSSY B1, `(.L_x_337) ;  /* 0x0000007000017945 */ /* 0x000fe20003800000 */
[----:B------:R-:W-:-:S04]  /*9e40*/  FMUL R0, R0, R23 ;  /* 0x0000001700007220 */ /* 0x000fc80000400000 */
[----:B------:R-:W-:-:S05]  /*9e50*/  FFMA R0, R37, R192, R0 ;  /* 0x000000c025007223 */ /* 0x000fca0000000000 */
[----:B------:R-:W-:-:S05]  /*9e60*/  F2FP.BF16.F32.PACK_AB R0, RZ, R0 ;  /* 0x00000000ff00723e */ /* 0x000fca00000010ff */
[----:B------:R0:W-:Y:S01]  /*9e70*/  @P2 STG.E.U16 desc[UR40][R176.64+0xd2], R0 ;  /* 0x0000d200b0002986 */ /* 0x0001e2000c101528 */
[----:B------:R-:W-:Y:S05]  /*9e80*/  @!P3 BRA `(.L_x_338) ;  /* 0x000000000004b947 */ /* 0x000fea0003800000 */
[----:B------:R0:W5:Y:S02]  /*9e90*/  LDG.E.LTC128B.U16 R203, desc[UR40][R190.64+0xd0] ;  /* 0x0000d028becb7981 */ /* 0x000164000c1e1520 */
.L_x_338:
[----:B------:R-:W-:Y:S05]  /*9ea0*/  BSYNC B1 ;  /* 0x0000000000017941 */ /* 0x000fea0003800000 */
.L_x_337:
        /* <DEDUP_REMOVED lines=11> */
.L_x_340:
[----:B------:R-:W-:Y:S05]  /*9f60*/  BSYNC B1 ;  /* 0x0000000000017941 */ /* 0x000fea0003800000 */
.L_x_339:
        /* <DEDUP_REMOVED lines=9> */
.L_x_342:
[----:B------:R-:W-:Y:S05]  /*a000*/  BSYNC B1 ;  /* 0x0000000000017941 */ /* 0x000fea0003800000 */
.L_x_341:
[----:B0----5:R-:W-:Y:S01]  /*a010*/  SHF.L.U32 R0, R203, 0x10, RZ ;  /* 0x00000010cb007819 */ /* 0x021fe200000006ff */
[----:B------:R-:W-:Y:S01]  /*a020*/  BSSY B1, `(.L_x_343) ;  /* 0x0000008000017945 */ /* 0x000fe20003800000 */
[----:B------:R-:W-:-:S03]  /*a030*/  ISETP.GT.AND P2, PT, R4, 0x61, P1 ;  /* 0x000000610400780c */ /* 0x000fc60000f44270 */
[----:B------:R-:W-:-:S04]  /*a040*/  FMUL R5, R0, R23 ;  /* 0x0000001700057220 */ /* 0x000fc80000400000 */
[----:B------:R-:W-:-:S05]  /*a050*/  FFMA R5, R24, R192, R5 ;  /* 0x000000c018057223 */ /* 0x000fca0000000005 */
[----:B------:R-:W-:-:S05]  /*a060*/  F2FP.BF16.F32.PACK_AB R5, RZ, R5 ;  /* 0x00000005ff05723e */ /* 0x000fca00000010ff */
[----:B------:R0:W-:Y:S01]  /*a070*/  @P3 STG.E.U16 desc[UR40][R2.64+0xc0], R5 ;  /* 0x0000c00502003986 */ /* 0x0001e2000c101528 */
[----:B------:R-:W-:Y:S05]  /*a080*/  @!P2 BRA `(.L_x_344) ;  /* 0x000000000004a947 */ /* 0x000fea0003800000 */
[----:B------:R0:W5:Y:S02]  /*a090*/  LDG.E.LTC128B.U16 R203, desc[UR40][R182.64+0xc2] ;  /* 0x0000c228b6cb7981 */ /* 0x000164000c1e1520 */
.L_x_344:
[----:B------:R-:W-:Y:S05]  /*a0a0*/  BSYNC B1 ;  /* 0x0000000000017941 */ /* 0x000fea0003800000 */
.L_x_343:
        /* <DEDUP_REMOVED lines=9> */
.L_x_346:
[----:B------:R-:W-:Y:S05]  /*a140*/  BSYNC B1 ;  /* 0x0000000000017941 */ /* 0x000fea0003800000 */
.L_x_345:
        /* <DEDUP_REMOVED lines=11> */
.L_x_348:
[----:B------:R-:W-:Y:S05]  /*a200*/  BSYNC B1 ;  /* 0x0000000000017941 */ /* 0x000fea0003800000 */
.L_x_347:
        /* <DEDUP_REMOVED lines=11> */
.L_x_350:
[----:B------:R-:W-:Y:S05]  /*a2c0*/  BSYNC B1 ;  /* 0x0000000000017941 */ /* 0x000fea0003800000 */
.L_x_349:
        /* <DEDUP_REMOVED lines=9> */
.L_x_352:
[----:B------:R-:W-:Y:S05]  /*a360*/  BSYNC B1 ;  /* 0x0000000000017941 */ /* 0x000fea0003800000 */
.L_x_351:
        /* <DEDUP_REMOVED lines=9> */
.L_x_354:
[----:B------:R-:W-:Y:S05]  /*a400*/  BSYNC B1 ;  /* 0x0000000000017941 */ /* 0x000fea0003800000 */
.L_x_353:
[----:B0----5:R-:W-:Y:S01]  /*a410*/  IMAD.U32 R0, R203, 0x10000, RZ ;  /* 0x00010000cb007824 */ /* 0x021fe200078e00ff */
[----:B------:R-:W-:Y:S01]  /*a420*/  ISETP.GT.AND P0, PT, R4, 0x69, P0 ;  /* 0x000000690400780c */ /* 0x000fe20000704270 */
[----:B------:R-:W-:Y:S01]  /*a430*/  @P2 IMAD.MOV.U32 R2, RZ, RZ, R196 ;  /* 0x000000ffff022224 */ /* 0x000fe200078e00c4 */
[----:B------:R-:W-:Y:S01]  /*a440*/  BSSY B1, `(.L_x_355) ;  /* 0x0000009000017945 */ /* 0x000fe20003800000 */
[----:B------:R-:W-:-:S04]  /*a450*/  FMUL R3, R0, R23 ;  /* 0x0000001700037220 */ /* 0x000fc80000400000 */
[----:B------:R-:W-:-:S05]  /*a460*/  FFMA R3, R30, R192, R3 ;  /* 0x000000c01e037223 */ /* 0x000fca0000000003 */
[----:B------:R-:W-:-:S04]  /*a470*/  F2FP.BF16.F32.PACK_AB R3, RZ, R3 ;  /* 0x00000003ff03723e */ /* 0x000fc800000010ff */
[----:B------:R-:W-:Y:S01]  /*a480*/  PRMT R0, R3, 0x7610, R0 ;  /* 0x0000761003007816 */ /* 0x000fe20000000000 */
[----:B------:R-:W-:-:S05]  /*a490*/  @P2 IMAD.MOV.U32 R3, RZ, RZ, R197 ;  /* 0x000000ffff032224 */ /* 0x000fca00078e00c5 */
[----:B------:R0:W-:Y:S01]  /*a4a0*/  @P2 STG.E.U16 desc[UR40][R2.64+0xd0], R0 ;  /* 0x0000d00002002986 */ /* 0x0001e2000c101528 */
[----:B------:R-:W-:Y:S05]  /*a4b0*/  @!P0 BRA `(.L_x_356) ;  /* 0x0000000000048947 */ /* 0x000fea0003800000 */
[----:B------:R0:W5:Y:S02]  /*a4c0*/  LDG.E.LTC128B.U16 R203, desc[UR40][R198.64+0xd2] ;  /* 0x0000d228c6cb7981 */ /* 0x000164000c1e1520 */
.L_x_356:
[----:B------:R-:W-:Y:S05]  /*a4d0*/  BSYNC B1 ;  /* 0x0000000000017941 */ /* 0x000fea0003800000 */
.L_x_355:
[----:B------:R-:W-:Y:S05]  /*a4e0*/  @!P0 BRA `(.L_x_357) ;  /* 0x0000003000148947 */ /* 0x000fea0003800000 */
[----:B0----5:R-:W-:-:S04]  /*a4f0*/  IMAD.U32 R0, R203, 0x10000, RZ ;  /* 0x00010000cb007824 */ /* 0x021fc800078e00ff */
[----:B------:R-:W-:-:S04]  /*a500*/  FMUL R0, R0, R23 ;  /* 0x0000001700007220 */ /* 0x000fc80000400000 */
[----:B------:R-:W-:-:S05]  /*a510*/  FFMA R0, R31, R192, R0 ;  /* 0x000000c01f007223 */ /* 0x000fca0000000000 */
[----:B------:R-:W-:-:S05]  /*a520*/  F2FP.BF16.F32.PACK_AB R0, RZ, R0 ;  /* 0x00000000ff00723e */ /* 0x000fca00000010ff */
[----:B------:R0:W-:Y:S01]  /*a530*/  STG.E.U16 desc[UR40][R196.64+0xd2], R0 ;  /* 0x0000d200c4007986 */ /* 0x0001e2000c101528 */
[----:B------:R-:W-:Y:S05]  /*a540*/  BRA `(.L_x_357) ;  /* 0x0000002c00fc7947 */ /* 0x000fea0003800000 */
.L_x_30:
[----:B------:R-:W-:Y:S01]  /*a550*/  ULDC.64 UR4, c[0x0][0x5c0] ;  /* 0x0001700000047ab9 */ /* 0x000fe20000000a00 */
[----:B------:R-:W-:Y:S01]  /*a560*/  ISETP.GT.AND P2, PT, R4, 0x1, P4 ;  /* 0x000000010400780c */ /* 0x000fe20002744270 */
[-C--:B------:R-:W-:Y:S01]  /*a570*/  FMUL R185, R185, R192.reuse ;  /* 0x000000c0b9b97220 */ /* 0x080fe20000400000 */
[----:B------:R-:W-:Y:S01]  /*a580*/  LEA R6, P1, R8, UR4, 0x1 ;  /* 0x0000000408067c11 */ /* 0x000fe2000f8208ff */
[----:B------:R-:W-:Y:S01]  /*a590*/  IMAD.SHL.U32 R15, R204, 0x10, RZ ;  /* 0x00000010cc0f7824 */ /* 0x000fe200078e00ff */
[----:B------:R-:W-:Y:S01]  /*a5a0*/  ISETP.GT.AND P5, PT, R3, 0x8, PT ;  /* 0x000000080300780c */ /* 0x000fe20003fa4270 */
[-C--:B------:R-:W-:Y:S01]  /*a5b0*/  FMUL R184, R184, R192.reuse ;  /* 0x000000c0b8b87220 */ /* 0x080fe20000400000 */
[----:B------:R-:W-:Y:S01]  /*a5c0*/  LEA.HI.X R7, R8, UR5, R19, 0x1, P1 ;  /* 0x0000000508077c11 */ /* 0x000fe200088f0c13 */
[-C--:B------:R-:W-:Y:S01]  /*a5d0*/  FMUL R186, R186, R192.reuse ;  /* 0x000000c0baba7220 */ /* 0x080fe20000400000 */
[----:B------:R-:W-:Y:S01]  /*a5e0*/  ISETP.GT.AND P1, PT, R4, RZ, P5 ;  /* 0x000000ff0400720c */ /* 0x000fe20002f24270 */
[-C--:B------:R-:W-:Y:S01]  /*a5f0*/  FMUL R187, R187, R192.reuse ;  /* 0x000000c0bbbb7220 */ /* 0x080fe20000400000 */
[----:B------:R-:W-:Y:S01]  /*a600*/  F2FP.BF16.F32.PACK_AB R185, RZ, R185 ;  /* 0x000000b9ffb9723e */ /* 0x000fe200000010ff */
[-C--:B------:R-:W-:Y:S01]  /*a610*/  FMUL R188, R188, R192.reuse ;  /* 0x000000c0bcbc7220 */ /* 0x080fe20000400000 */
[----:B------:R-:W-:Y:S01]  /*a620*/  SHF.L.U64.HI R5, R204, 0x4, R205 ;  /* 0x00000004cc057819 */ /* 0x000fe200000102cd */
[----:B------:R-:W-:Y:S01]  /*a630*/  FMUL R189, R189, R192 ;  /* 0x000000c0bdbd7220 */ /* 0x000fe20000400000 */
[----:B------:R-:W-:Y:S01]  /*a640*/  IADD3 R8, P3, R15, R6, RZ ;  /* 0x000000060f087210 */ /* 0x000fe20007f7e0ff */
[----:B------:R-:W-:Y:S01]  /*a650*/  @P2 STG.E.U16 desc[UR40][R6.64+0x2], R185 ;  /* 0x000002b906002986 */ /* 0x000fe2000c101528 */
[----:B------:R-:W-:Y:S01]  /*a660*/  F2FP.BF16.F32.PACK_AB R184, RZ, R184 ;  /* 0x000000b8ffb8723e */ /* 0x000fe200000010ff */
[----:B------:R-:W-:Y:S01]  /*a670*/  FMUL R191, R191, R192 ;  /* 0x000000c0bfbf7220 */ /* 0x000fe20000400000 */
[----:B------:R-:W-:Y:S01]  /*a680*/  F2FP.BF16.F32.PACK_AB R186, RZ, R186 ;  /* 0x000000baffba723e */ /* 0x000fe200000010ff */
[----:B------:R-:W-:Y:S01]  /*a690*/  IMAD.X R9, R5, 0x1, R7, P3 ;  /* 0x0000000105097824 */ /* 0x000fe200018e0607 */
[C---:B------:R-:W-:Y:S01]  /*a6a0*/  ISETP.GT.AND P2, PT, R4.reuse, 0x1, P5 ;  /* 0x000000010400780c */ /* 0x040fe20002f44270 */
[----:B------:R-:W-:Y:S01]  /*a6b0*/  @P0 STG.E.U16 desc[UR40][R6.64], R184 ;  /* 0x000000b806000986 */ /* 0x000fe2000c101528 */
[----:B------:R-:W-:Y:S01]  /*a6c0*/  ISETP.GT.AND P0, PT, R4, 0x8, P4 ;  /* 0x000000080400780c */ /* 0x000fe20002704270 */
[-C--:B------:R-:W-:Y:S01]  /*a6d0*/  FMUL R190, R190, R192.reuse ;  /* 0x000000c0bebe7220 */ /* 0x080fe20000400000 */
[----:B------:R-:W-:Y:S01]  /*a6e0*/  F2FP.BF16.F32.PACK_AB R187, RZ, R187 ;  /* 0x000000bbffbb723e */ /* 0x000fe200000010ff */
[----:B------:R-:W-:Y:S01]  /*a6f0*/  @P1 STG.E.U16 desc[UR40][R8.64], R186 ;  /* 0x000000ba08001986 */ /* 0x000fe2000c101528 */
[----:B------:R-:W-:Y:S01]  /*a700*/  ISETP.GT.AND P1, PT, R4, 0x9, P4 ;  /* 0x000000090400780c */ /* 0x000fe20002724270 */
[----:B------:R-:W-:Y:S01]  /*a710*/  FMUL R176, R176, R192 ;  /* 0x000000c0b0b07220 */ /* 0x000fe20000400000 */
[----:B------:R-:W-:Y:S01]  /*a720*/  F2FP.BF16.F32.PACK_AB R188, RZ, R188 ;  /* 0x000000bcffbc723e */ /* 0x000fe200000010ff */
[----:B------:R-:W-:Y:S01]  /*a730*/  IMAD R11, R205, 0xf0, RZ ;  /* 0x000000f0cd0b7824 */ /* 0x000fe200078e02ff */
[----:B------:R-:W-:Y:S01]  /*a740*/  F2FP.BF16.F32.PACK_AB R189, RZ, R189 ;  /* 0x000000bdffbd723e */ /* 0x000fe200000010ff */
[----:B------:R-:W-:Y:S01]  /*a750*/  IMAD.WIDE.U32 R20, R204, 0xf0, R8 ;  /* 0x000000f0cc147825 */ /* 0x000fe200078e0008 */
[C---:B------:R-:W-:Y:S01]  /*a760*/  ISETP.GT.AND P3, PT, R4.reuse, 0x9, P5 ;  /* 0x000000090400780c */ /* 0x040fe20002f64270 */
[----:B------:R-:W-:Y:S01]  /*a770*/  @P2 STG.E.U16 desc[UR40][R8.64+0x2], R187 ;  /* 0x000002bb08002986 */ /* 0x000fe2000c101528 */
[C---:B------:R-:W-:Y:S01]  /*a780*/  ISETP.GT.AND P2, PT, R4.reuse, 0x8, P5 ;  /* 0x000000080400780c */ /* 0x040fe20002f44270 */
[----:B------:R-:W-:Y:S01]  /*a790*/  IMAD.IADD R21, R11, 0x1, R21 ;  /* 0x000000010b157824 */ /* 0x000fe200078e0215 */
[----:B------:R-:W-:Y:S01]  /*a7a0*/  F2FP.BF16.F32.PACK_AB R191, RZ, R191 ;  /* 0x000000bfffbf723e */ /* 0x000fe200000010ff */
[----:B------:R-:W-:Y:S01]  /*a7b0*/  @P0 STG.E.U16 desc[UR40][R6.64+0x10], R188 ;  /* 0x000010bc06000986 */ /* 0x000fe2000c101528 */
[----:B------:R-:W-:Y:S01]  /*a7c0*/  ISETP.GT.AND P0, PT, R3, 0x80, PT ;  /* 0x000000800300780c */ /* 0x000fe20003f04270 */
[----:B------:R-:W-:Y:S01]  /*a7d0*/  FMUL R177, R177, R192 ;  /* 0x000000c0b1b17220 */ /* 0x000fe20000400000 */
[----:B------:R-:W-:Y:S01]  /*a7e0*/  F2FP.BF16.F32.PACK_AB R190, RZ, R190 ;  /* 0x000000beffbe723e */ /* 0x000fe200000010ff */
[----:B------:R-:W-:Y:S01]  /*a7f0*/  @P1 STG.E.U16 desc[UR40][R6.64+0x12], R189 ;  /* 0x000012bd06001986 */ /* 0x000fe2000c101528 */
[----:B------:R-:W-:Y:S01]  /*a800*/  ISETP.GT.AND P1, PT, R4, RZ, P0 ;  /* 0x000000ff0400720c */ /* 0x000fe20000724270 */
[----:B------:R-:W-:Y:S01]  /*a810*/  FMUL R178, R178, R192 ;  /* 0x000000c0b2b27220 */ /* 0x000fe20000400000 */
[----:B------:R-:W-:Y:S01]  /*a820*/  F2FP.BF16.F32.PACK_AB R176, RZ, R176 ;  /* 0x000000b0ffb0723e */ /* 0x000fe200000010ff */
[----:B------:R-:W-:Y:S01]  /*a830*/  @P3 STG.E.U16 desc[UR40][R8.64+0x12], R191 ;  /* 0x000012bf08003986 */ /* 0x000fe2000c101528 */
[----:B------:R-:W-:Y:S01]  /*a840*/  SHF.L.U32 R2, R204, 0x8, RZ ;  /* 0x00000008cc027819 */ /* 0x000fe200000006ff */
[----:B------:R-:W-:Y:S01]  /*a850*/  FMUL R179, R179, R192 ;  /* 0x000000c0b3b37220 */ /* 0x000fe20000400000 */
[----:B------:R-:W-:Y:S01]  /*a860*/  ISETP.GT.AND P3, PT, R4, 0x1, P0 ;  /* 0x000000010400780c */ /* 0x000fe20000764270 */
[----:B------:R-:W-:Y:S01]  /*a870*/  @P2 STG.E.U16 desc[UR40][R8.64+0x10], R190 ;  /* 0x000010be08002986 */ /* 0x000fe2000c101528 */
[C---:B------:R-:W-:Y:S01]  /*a880*/  SHF.L.U64.HI R0, R204.reuse, 0x8, R205 ;  /* 0x00000008cc007819 */ /* 0x040fe200000102cd */
[----:B------:R-:W-:Y:S01]  /*a890*/  IMAD.WIDE.U32 R204, R204, 0xf0, R8 ;  /* 0x000000f0cccc7825 */ /* 0x000fe200078e0008 */
[----:B------:R-:W-:-:S03]  /*a8a0*/  F2FP.BF16.F32.PACK_AB R177, RZ, R177 ;  /* 0x000000b1ffb1723e */ /* 0x000fc600000010ff */
[----:B------:R-:W-:Y:S01]  /*a8b0*/  FMUL R180, R180, R192 ;  /* 0x000000c0b4b47220 */ /* 0x000fe20000400000 */
[----:B------:R-:W-:Y:S01]  /*a8c0*/  F2FP.BF16.F32.PACK_AB R178, RZ, R178 ;  /* 0x000000b2ffb2723e */ /* 0x000fe200000010ff */
[----:B------:R0:W-:Y:S01]  /*a8d0*/  @P1 STG.E.U16 desc[UR40][R20.64], R176 ;  /* 0x000000b014001986 */ /* 0x0001e2000c101528 */
[----:B------:R-:W-:Y:S01]  /*a8e0*/  IADD3 R12, P1, P2, R15, R20, R2 ;  /* 0x000000140f0c7210 */ /* 0x000fe20007a3e002 */
[----:B------:R-:W-:Y:S01]  /*a8f0*/  IMAD.IADD R205, R11, 0x1, R205 ;  /* 0x000000010bcd7824 */ /* 0x000fe200078e02cd */
[----:B------:R-:W-:Y:S01]  /*a900*/  F2FP.BF16.F32.PACK_AB R179, RZ, R179 ;  /* 0x000000b3ffb3723e */ /* 0x000fe200000010ff */
[----:B------:R-:W-:Y:S01]  /*a910*/  FMUL R181, R181, R192 ;  /* 0x000000c0b5b57220 */ /* 0x000fe20000400000 */
[----:B------:R-:W-:Y:S01]  /*a920*/  IADD3.X R13, R5, R21, R0, P1, P2 ;  /* 0x00000015050d7210 */ /* 0x000fe20000fe4400 */
[----:B------:R1:W-:Y:S01]  /*a930*/  @P3 STG.E.U16 desc[UR40][R20.64+0x2], R177 ;  /* 0x000002b114003986 */ /* 0x0003e2000c101528 */
[----:B------:R-:W-:Y:S01]  /*a940*/  IADD3 R10, P1, P2, R15, R204, R2 ;  /* 0x000000cc0f0a7210 */ /* 0x000fe20007a3e002 */
[-C--:B------:R-:W-:Y:S01]  /*a950*/  FMUL R182, R182, R192.reuse ;  /* 0x000000c0b6b67220 */ /* 0x080fe20000400000 */
[----:B------:R-:W-:Y:S01]  /*a960*/  ISETP.GT.AND P3, PT, R3, 0x88, PT ;  /* 0x000000880300780c */ /* 0x000fe20003f64270 */
[-C--:B------:R-:W-:Y:S01]  /*a970*/  FMUL R183, R183, R192.reuse ;  /* 0x000000c0b7b77220 */ /* 0x080fe20000400000 */
[----:B------:R-:W-:Y:S01]  /*a980*/  IADD3.X R11, R5, R205, R0, P1, P2 ;  /* 0x000000cd050b7210 */ /* 0x000fe20000fe4400 */
[----:B------:R-:W-:Y:S01]  /*a990*/  FMUL R168, R168, R192 ;  /* 0x000000c0a8a87220 */ /* 0x000fe20000400000 */
[----:B0-----:R-:W-:Y:S01]  /*a9a0*/  IADD3 R176, P2, R15, R20, RZ ;  /* 0x000000140fb07210 */ /* 0x001fe20007f5e0ff */
[-C--:B------:R-:W-:Y:S01]  /*a9b0*/  FMUL R169, R169, R192.reuse ;  /* 0x000000c0a9a97220 */ /* 0x080fe20000400000 */
[----:B------:R-:W-:Y:S01]  /*a9c0*/  ISETP.GT.AND P1, PT, R4, RZ, P3 ;  /* 0x000000ff0400720c */ /* 0x000fe20001f24270 */
[----:B------:R-:W-:Y:S01]  /*a9d0*/  FMUL R170, R170, R192 ;  /* 0x000000c0aaaa7220 */ /* 0x000fe20000400000 */
[----:B------:R-:W-:Y:S01]  /*a9e0*/  F2FP.BF16.F32.PACK_AB R180, RZ, R180 ;  /* 0x000000b4ffb4723e */ /* 0x000fe200000010ff */
[--C-:B-1----:R-:W-:Y:S01]  /*a9f0*/  IMAD.X R177, R5, 0x1, R21.reuse, P2 ;  /* 0x0000000105b17824 */ /* 0x102fe200010e0615 */
[----:B------:R-:W-:Y:S01]  /*aa00*/  ISETP.GT.AND P2, PT, R4, 0x1, P3 ;  /* 0x000000010400780c */ /* 0x000fe20001f44270 */
[-C--:B------:R-:W-:Y:S01]  /*aa10*/  FMUL R171, R171, R192.reuse ;  /* 0x000000c0abab7220 */ /* 0x080fe20000400000 */
[----:B------:R-:W-:Y:S01]  /*aa20*/  F2FP.BF16.F32.PACK_AB R181, RZ, R181 ;  /* 0x000000b5ffb5723e */ /* 0x000fe200000010ff */
[----:B------:R-:W-:Y:S01]  /*aa30*/  FMUL R172, R172, R192 ;  /* 0x000000c0acac7220 */ /* 0x000fe20000400000 */
[----:B------:R-:W-:Y:S01]  /*aa40*/  F2FP.BF16.F32.PACK_AB R182, RZ, R182 ;  /* 0x000000b6ffb6723e */ /* 0x000fe200000010ff */
[-C--:B------:R-:W-:Y:S01]  /*aa50*/  FMUL R173, R173, R192.reuse ;  /* 0x000000c0adad7220 */ /* 0x080fe20000400000 */
[----:B------:R-:W-:Y:S01]  /*aa60*/  F2FP.BF16.F32.PACK_AB R183, RZ, R183 ;  /* 0x000000b7ffb7723e */ /* 0x000fe200000010ff */
[----:B------:R-:W-:Y:S01]  /*aa70*/  FMUL R174, R174, R192 ;  /* 0x000000c0aeae7220 */ /* 0x000fe20000400000 */
[----:B------:R-:W-:Y:S01]  /*aa80*/  F2FP.BF16.F32.PACK_AB R168, RZ, R168 ;  /* 0x000000a8ffa8723e */ /* 0x000fe200000010ff */
[----:B------:R0:W-:Y:S01]  /*aa90*/  @P1 STG.E.U16 desc[UR40][R176.64], R178 ;  /* 0x000000b2b0001986 */ /* 0x0001e2000c101528 */
[----:B------:R-:W-:Y:S01]  /*aaa0*/  ISETP.GT.AND P1, PT, R4, 0x8, P0 ;  /* 0x000000080400780c */ /* 0x000fe20000724270 */
[-C--:B------:R-:W-:Y:S01]  /*aab0*/  FMUL R175, R175, R192.reuse ;  /* 0x000000c0afaf7220 */ /* 0x080fe20000400000 */
[----:B------:R-:W-:Y:S01]  /*aac0*/  PRMT R14, R168, 0x7610, R14 ;  /* 0x00007610a80e7816 */ /* 0x000fe2000000000e */
[----:B------:R1:W-:Y:S01]  /*aad0*/  @P2 STG.E.U16 desc[UR40][R176.64+0x2], R179 ;  /* 0x000002b3b0002986 */ /* 0x0003e2000c101528 */
        /* <DEDUP_REMOVED lines=11> */
[----:B------:R-:W-:Y:S01]  /*ab90*/  FMUL R164, R164, R192 ;  /* 0x000000c0a4a47220 */ /* 0x000fe20000400000 */
[----:B------:R-:W-:Y:S01]  /*aba0*/  F2FP.BF16.F32.PACK_AB R173, RZ, R173 ;  /* 0x000000adffad723e */ /* 0x000fe200000010ff */
[----:B0-----:R-:W-:Y:S01]  /*abb0*/  @P2 IMAD.MOV.U32 R178, RZ, RZ, R20 ;  /* 0x000000ffffb22224 */ /* 0x001fe200078e0014 */
[----:B------:R-:W-:Y:S01]  /*abc0*/  F2FP.BF16.F32.PACK_AB R174, RZ, R174 ;  /* 0x000000aeffae723e */ /* 0x000fe200000010ff */
[--C-:B-1----:R-:W-:Y:S01]  /*abd0*/  @P2 IMAD.MOV.U32 R179, RZ, RZ, R21.reuse ;  /* 0x000000ffffb32224 */ /* 0x102fe200078e0015 */
[----:B------:R-:W-:Y:S01]  /*abe0*/  F2FP.BF16.F32.PACK_AB R175, RZ, R175 ;  /* 0x000000afffaf723e */ /* 0x000fe200000010ff */
[----:B------:R-:W-:Y:S01]  /*abf0*/  FMUL R165, R165, R192 ;  /* 0x000000c0a5a57220 */ /* 0x000fe20000400000 */
[----:B------:R-:W-:Y:S01]  /*ac00*/  F2FP.BF16.F32.PACK_AB R160, RZ, R160 ;  /* 0x000000a0ffa0723e */ /* 0x000fe200000010ff */
[-C--:B------:R-:W-:Y:S01]  /*ac10*/  FMUL R166, R166, R192.reuse ;  /* 0x000000c0a6a67220 */ /* 0x080fe20000400000 */
[----:B------:R-:W-:Y:S01]  /*ac20*/  @P2 STG.E.U16 desc[UR40][R178.64+0x12], R181 ;  /* 0x000012b5b2002986 */ /* 0x000fe2000c101528 */
[----:B------:R-:W-:Y:S01]  /*ac30*/  ISETP.GT.AND P2, PT, R4, 0x9, P3 ;  /* 0x000000090400780c */ /* 0x000fe20001f44270 */
[----:B------:R-:W-:Y:S01]  /*ac40*/  FMUL R167, R167, R192 ;  /* 0x000000c0a7a77220 */ /* 0x000fe20000400000 */
[----:B------:R-:W-:Y:S01]  /*ac50*/  F2FP.BF16.F32.PACK_AB R161, RZ, R161 ;  /* 0x000000a1ffa1723e */ /* 0x000fe200000010ff */
[----:B------:R-:W-:Y:S01]  /*ac60*/  @P1 STG.E.U16 desc[UR40][R176.64+0x10], R182 ;  /* 0x000010b6b0001986 */ /* 0x000fe2000c101528 */
[----:B--2---:R-:W-:Y:S01]  /*ac70*/  IADD3 R20, P1, R2, R20, RZ ;  /* 0x0000001402147210 */ /* 0x004fe20007f3e0ff */
[----:B------:R-:W-:Y:S01]  /*ac80*/  FMUL R152, R152, R192 ;  /* 0x000000c098987220 */ /* 0x000fe20000400000 */
[----:B------:R-:W-:Y:S01]  /*ac90*/  F2FP.BF16.F32.PACK_AB R162, RZ, R162 ;  /* 0x000000a2ffa2723e */ /* 0x000fe200000010ff */
[----:B------:R-:W-:Y:S01]  /*aca0*/  FMUL R153, R153, R192 ;  /* 0x000000c099997220 */ /* 0x000fe20000400000 */
[----:B------:R-:W-:Y:S01]  /*acb0*/  F2FP.BF16.F32.PACK_AB R163, RZ, R163 ;  /* 0x000000a3ffa3723e */ /* 0x000fe200000010ff */
[----:B------:R-:W-:Y:S01]  /*acc0*/  IMAD.X R21, R0, 0x1, R21, P1 ;  /* 0x0000000100157824 */ /* 0x000fe200008e0615 */
[----:B------:R-:W-:Y:S01]  /*acd0*/  F2FP.BF16.F32.PACK_AB R164, RZ, R164 ;  /* 0x000000a4ffa4723e */ /* 0x000fe200000010ff */
[-C--:B------:R-:W-:Y:S01]  /*ace0*/  FMUL R154, R154, R192.reuse ;  /* 0x000000c09a9a7220 */ /* 0x080fe20000400000 */
[----:B------:R-:W-:Y:S01]  /*acf0*/  F2FP.BF16.F32.PACK_AB R165, RZ, R165 ;  /* 0x000000a5ffa5723e */ /* 0x000fe200000010ff */
[----:B------:R-:W-:Y:S01]  /*ad00*/  @P2 STG.E.U16 desc[UR40][R176.64+0x12], R183 ;  /* 0x000012b7b0002986 */ /* 0x000fe2000c101528 */
[----:B------:R-:W-:Y:S01]  /*ad10*/  ISETP.GT.AND P2, PT, R3, 0x100, PT ;  /* 0x000001000300780c */ /* 0x000fe20003f44270 */
[----:B------:R-:W-:Y:S01]  /*ad20*/  FMUL R155, R155, R192 ;  /* 0x000000c09b9b7220 */ /* 0x000fe20000400000 */
[----:B------:R-:W-:Y:S01]  /*ad30*/  F2FP.BF16.F32.PACK_AB R166, RZ, R166 ;  /* 0x000000a6ffa6723e */ /* 0x000fe200000010ff */
[-C--:B------:R-:W-:Y:S01]  /*ad40*/  FMUL R156, R156, R192.reuse ;  /* 0x000000c09c9c7220 */ /* 0x080fe20000400000 */
[----:B------:R-:W-:Y:S01]  /*ad50*/  ISETP.GT.AND P1, PT, R4, RZ, P2 ;  /* 0x000000ff0400720c */ /* 0x000fe20001724270 */
        /* <DEDUP_REMOVED lines=12> */
[----:B------:R-:W-:Y:S01]  /*ae20*/  @P1 STG.E.U16 desc[UR40][R20.64], R14 ;  /* 0x0000000e14001986 */ /* 0x000fe2000c101528 */
        /* <DEDUP_REMOVED lines=14> */
[----:B------:R-:W-:Y:S01]  /*af10*/  IADD3 R168, P1, R15, R20, RZ ;  /* 0x000000140fa87210 */ /* 0x000fe20007f3e0ff */
        /* <DEDUP_REMOVED lines=10> */
[----:B0-----:R-:W-:Y:S01]  /*afc0*/  IMAD.X R169, R5, 0x1, R21, P1 ;  /* 0x0000000105a97824 */ /* 0x001fe200008e0615 */
        /* <DEDUP_REMOVED lines=60> */
[----:B0-----:R-:W-:Y:S01]  /*b390*/  IADD3 R168, P6, R20, R15, RZ ;  /* 0x0000000f14a87210 */ /* 0x001fe20007fde0ff */
[-C--:B------:R-:W-:Y:S01]  /*b3a0*/  FMUL R104, R104, R192.reuse ;  /* 0x000000c068687220 */ /* 0x080fe20000400000 */
[----:B------:R-:W-:Y:S01]  /*b3b0*/  F2FP.BF16.F32.PACK_AB R113, RZ, R113 ;  /* 0x00000071ff71723e */ /* 0x000fe200000010ff */
[-C--:B------:R-:W-:Y:S01]  /*b3c0*/  FMUL R105, R105, R192.reuse ;  /* 0x000000c069697220 */ /* 0x080fe20000400000 */
[----:B------:R-:W-:Y:S01]  /*b3d0*/  IADD3.X R169, R21, R5, RZ, P6, !PT ;  /* 0x0000000515a97210 */ /* 0x000fe200037fe4ff */
[-C--:B------:R-:W-:Y:S01]  /*b3e0*/  FMUL R106, R106, R192.reuse ;  /* 0x000000c06a6a7220 */ /* 0x080fe20000400000 */
[----:B------:R-:W-:Y:S01]  /*b3f0*/  ISETP.GT.AND P6, PT, R4, 0x8, P1 ;  /* 0x000000080400780c */ /* 0x000fe20000fc4270 */
        /* <DEDUP_REMOVED lines=12> */
[----:B------:R-:W-:Y:S01]  /*b4c0*/  @P6 STG.E.U16 desc[UR40][R168.64+0x10], R174 ;  /* 0x000010aea8006986 */ /* 0x000fe2000c101528 */
        /* <DEDUP_REMOVED lines=13> */
[----:B------:R0:W-:Y:S01]  /*b5a0*/  @P6 STG.E.U16 desc[UR40][R12.64+0x12], R175 ;  /* 0x000012af0c006986 */ /* 0x0001e2000c101528 */
        /* <DEDUP_REMOVED lines=109> */
[----:B------:R-:W-:Y:S01]  /*bc80*/  FMUL R54, R54, R192 ;  /* 0x000000c036367220 */ /* 0x000fe20000400000 */
[----:B------:R-:W-:Y:S01]  /*bc90*/  F2FP.BF16.F32.PACK_AB R61, RZ, R61 ;  /* 0x0000003dff3d723e */ /* 0x000fe200000010ff */
[----:B------:R-:W-:Y:S01]  /*bca0*/  @P6 STG.E.U16 desc[UR40][R8.64+0x32], R167 ;  /* 0x000032a708006986 */ /* 0x000fe2000c101528 */
[----:B------:R-:W-:Y:S01]  /*bcb0*/  IADD3 R2, P6, R2, R204, RZ ;  /* 0x000000cc02027210 */ /* 0x000fe20007fde0ff */
[----:B------:R-:W-:Y:S01]  /*bcc0*/  FMUL R55, R55, R192 ;  /* 0x000000c037377220 */ /* 0x000fe20000400000 */
[----:B------:R-:W-:Y:S01]  /*bcd0*/  F2FP.BF16.F32.PACK_AB R62, RZ, R62 ;  /* 0x0000003eff3e723e */ /* 0x000fe200000010ff */
[-C--:B------:R-:W-:Y:S01]  /*bce0*/  FMUL R40, R40, R192.reuse ;  /* 0x000000c028287220 */ /* 0x080fe20000400000 */
[----:B------:R-:W-:Y:S01]  /*bcf0*/  F2FP.BF16.F32.PACK_AB R63, RZ, R63 ;  /* 0x0000003fff3f723e */ /* 0x000fe200000010ff */
[----:B------:R-:W-:Y:S01]  /*bd00*/  IMAD.X R3, R205, 0x1, R0, P6 ;  /* 0x00000001cd037824 */ /* 0x000fe200030e0600 */
        /* <DEDUP_REMOVED lines=27> */
[----:B-1----:R-:W-:Y:S01]  /*bec0*/  @P6 IMAD.MOV.U32 R20, RZ, RZ, R204 ;  /* 0x000000ffff146224 */ /* 0x002fe200078e00cc */
[----:B------:R-:W-:Y:S01]  /*bed0*/  F2FP.BF16.F32.PACK_AB R45, RZ, R45 ;  /* 0x0000002dff2d723e */ /* 0x000fe200000010ff */
[----:B------:R-:W-:Y:S01]  /*bee0*/  @P6 IMAD.MOV.U32 R21, RZ, RZ, R205 ;  /* 0x000000ffff156224 */ /* 0x000fe200078e00cd */
[----:B------:R-:W-:Y:S01]  /*bef0*/  F2FP.BF16.F32.PACK_AB R44, RZ, R44 ;  /* 0x0000002cff2c723e */ /* 0x000fe200000010ff */
[----:B------:R-:W-:Y:S01]  /*bf00*/  FMUL R37, R37, R192 ;  /* 0x000000c025257220 */ /* 0x000fe20000400000 */
[----:B------:R-:W-:Y:S01]  /*bf10*/  F2FP.BF16.F32.PACK_AB R46, RZ, R46 ;  /* 0x0000002eff2e723e */ /* 0x000fe200000010ff */
[----:B------:R-:W-:Y:S01]  /*bf20*/  FMUL R38, R38, R192 ;  /* 0x000000c026267220 */ /* 0x000fe20000400000 */
[----:B------:R1:W-:Y:S01]  /*bf30*/  @P6 STG.E.U16 desc[UR40][R20.64+0x22], R153 ;  /* 0x0000229914006986 */ /* 0x0003e2000c101528 */
[----:B0-----:R-:W-:Y:S01]  /*bf40*/  IADD3 R12, P6, R15, R204, RZ ;  /* 0x000000cc0f0c7210 */ /* 0x001fe20007fde0ff */
[-C--:B------:R-:W-:Y:S01]  /*bf50*/  FMUL R39, R39, R192.reuse ;  /* 0x000000c027277220 */ /* 0x080fe20000400000 */
[----:B------:R-:W-:Y:S01]  /*bf60*/  F2FP.BF16.F32.PACK_AB R47, RZ, R47 ;  /* 0x0000002fff2f723e */ /* 0x000fe200000010ff */
[----:B------:R-:W-:Y:S01]  /*bf70*/  FMUL R24, R24, R192 ;  /* 0x000000c018187220 */ /* 0x000fe20000400000 */
[----:B------:R-:W-:Y:S01]  /*bf80*/  F2FP.BF16.F32.PACK_AB R32, RZ, R32 ;  /* 0x00000020ff20723e */ /* 0x000fe200000010ff */
[----:B------:R-:W-:Y:S01]  /*bf90*/  IMAD.X R13, R205, 0x1, R5, P6 ;  /* 0x00000001cd0d7824 */ /* 0x000fe200030e0605 */
[----:B------:R-:W-:Y:S01]  /*bfa0*/  IADD3 R14, P6, R15, R2, RZ ;  /* 0x000000020f0e7210 */ /* 0x000fe20007fde0ff */
[-C--:B------:R-:W-:Y:S01]  /*bfb0*/  FMUL R25, R25, R192.reuse ;  /* 0x000000c019197220 */ /* 0x080fe20000400000 */
[----:B------:R-:W-:Y:S01]  /*bfc0*/  F2FP.BF16.F32.PACK_AB R33, RZ, R33 ;  /* 0x00000021ff21723e */ /* 0x000fe200000010ff */
[----:B------:R-:W-:Y:S01]  /*bfd0*/  FMUL R26, R26, R192 ;  /* 0x000000c01a1a7220 */ /* 0x000fe20000400000 */
[----:B------:R-:W-:Y:S01]  /*bfe0*/  F2FP.BF16.F32.PACK_AB R34, RZ, R34 ;  /* 0x00000022ff22723e */ /* 0x000fe200000010ff */
[----:B------:R-:W-:Y:S01]  /*bff0*/  IMAD.X R15, R5, 0x1, R3, P6 ;  /* 0x00000001050f7824 */ /* 0x000fe200030e0603 */
        /* <DEDUP_REMOVED lines=10> */
[----:B------:R-:W-:-:S02]  /*c0a0*/  F2FP.BF16.F32.PACK_AB R39, RZ, R39 ;  /* 0x00000027ff27723e */ /* 0x000fc400000010ff */
[----:B------:R-:W-:Y:S01]  /*c0b0*/  F2FP.BF16.F32.PACK_AB R24, RZ, R24 ;  /* 0x00000018ff18723e */ /* 0x000fe200000010ff */
[----:B------:R-:W-:Y:S01]  /*c0c0*/  @P6 STG.E.U16 desc[UR40][R12.64+0x20], R154 ;  /* 0x0000209a0c006986 */ /* 0x000fe2000c101528 */
[----:B------:R-:W-:Y:S02]  /*c0d0*/  ISETP.GT.AND P6, PT, R4, 0x11, P3 ;  /* 0x000000110400780c */ /* 0x000fe40001fc4270 */
[----:B------:R-:W-:Y:S02]  /*c0e0*/  F2FP.BF16.F32.PACK_AB R25, RZ, R25 ;  /* 0x00000019ff19723e */ /* 0x000fe400000010ff */
[----:B------:R-:W-:Y:S02]  /*c0f0*/  F2FP.BF16.F32.PACK_AB R26, RZ, R26 ;  /* 0x0000001aff1a723e */ /* 0x000fe400000010ff */
[----:B------:R-:W-:Y:S02]  /*c100*/  F2FP.BF16.F32.PACK_AB R27, RZ, R27 ;  /* 0x0000001bff1b723e */ /* 0x000fe400000010ff */
[----:B------:R-:W-:-:S02]  /*c110*/  F2FP.BF16.F32.PACK_AB R28, RZ, R28 ;  /* 0x0000001cff1c723e */ /* 0x000fc400000010ff */
[----:B------:R-:W-:Y:S02]  /*c120*/  F2FP.BF16.F32.PACK_AB R29, RZ, R29 ;  /* 0x0000001dff1d723e */ /* 0x000fe400000010ff */
[----:B------:R-:W-:Y:S01]  /*c130*/  F2FP.BF16.F32.PACK_AB R30, RZ, R30 ;  /* 0x0000001eff1e723e */ /* 0x000fe200000010ff */
[----:B------:R-:W-:Y:S01]  /*c140*/  @P6 STG.E.U16 desc[UR40][R12.64+0x22], R155 ;  /* 0x0000229b0c006986 */ /* 0x000fe2000c101528 */
[----:B------:R-:W-:Y:S02]  /*c150*/  ISETP.GT.AND P6, PT, R4, 0x18, P0 ;  /* 0x000000180400780c */ /* 0x000fe400007c4270 */
[----:B------:R-:W-:-:S11]  /*c160*/  F2FP.BF16.F32.PACK_AB R31, RZ, R31 ;  /* 0x0000001fff1f723e */ /* 0x000fd600000010ff */
[----:B-1----:R-:W-:Y:S02]  /*c170*/  @P6 IMAD.MOV.U32 R20, RZ, RZ, R204 ;  /* 0x000000ffff146224 */ /* 0x002fe400078e00cc */
[----:B------:R-:W-:-:S05]  /*c180*/  @P6 IMAD.MOV.U32 R21, RZ, RZ, R205 ;  /* 0x000000ffff156224 */ /* 0x000fca00078e00cd */
[----:B------:R0:W-:Y:S01]  /*c190*/  @P6 STG.E.U16 desc[UR40][R20.64+0x30], R156 ;  /* 0x0000309c14006986 */ /* 0x0001e2000c101528 */
[----:B------:R-:W-:-:S13]  /*c1a0*/  ISETP.GT.AND P6, PT, R4, 0x19, P0 ;  /* 0x000000190400780c */ /* 0x000fda00007c4270 */
[----:B0-----:R-:W-:Y:S01]  /*c1b0*/  @P6 MOV R20, R204 ;  /* 0x000000cc00146202 */ /* 0x001fe20000000f00 */
[----:B------:R-:W-:-:S05]  /*c1c0*/  @P6 IMAD.MOV.U32 R21, RZ, RZ, R205 ;  /* 0x000000ffff156224 */ /* 0x000fca00078e00cd */
[----:B------:R-:W-:Y:S01]  /*c1d0*/  @P6 STG.E.U16 desc[UR40][R20.64+0x32], R157 ;  /* 0x0000329d14006986 */ /* 0x000fe2000c101528 */
[----:B------:R-:W-:-:S13]  /*c1e0*/  ISETP.GT.AND P6, PT, R4, 0x18, P3 ;  /* 0x000000180400780c */ /* 0x000fda0001fc4270 */
        /* <DEDUP_REMOVED lines=8> */
[----:B------:R0:W-:Y:S01]  /*c270*/  @P6 STG.E.U16 desc[UR40][R14.64+0x20], R146 ;  /* 0x000020920e006986 */ /* 0x0001e2000c101528 */
        /* <DEDUP_REMOVED lines=27> */
[----:B0-----:R-:W-:Y:S02]  /*c430*/  @P6 IMAD.MOV.U32 R14, RZ, RZ, R204 ;  /* 0x000000ffff0e6224 */ /* 0x001fe400078e00cc */
[----:B------:R-:W-:-:S05]  /*c440*/  @P6 IMAD.MOV.U32 R15, RZ, RZ, R205 ;  /* 0x000000ffff0f6224 */ /* 0x000fca00078e00cd */
[----:B------:R0:W-:Y:S01]  /*c450*/  @P6 STG.E.U16 desc[UR40][R14.64+0x40], R128 ;  /* 0x000040800e006986 */ /* 0x0001e2000c101528 */
[----:B------:R-:W-:-:S13]  /*c460*/  ISETP.GT.AND P6, PT, R4, 0x21, P0 ;  /* 0x000000210400780c */ /* 0x000fda00007c4270 */
[----:B0-----:R-:W-:Y:S02]  /*c470*/  @P6 IMAD.MOV.U32 R14, RZ, RZ, R204 ;  /* 0x000000ffff0e6224 */ /* 0x001fe400078e00cc */
[----:B------:R-:W-:-:S05]  /*c480*/  @P6 IMAD.MOV.U32 R15, RZ, RZ, R205 ;  /* 0x000000ffff0f6224 */ /* 0x000fca00078e00cd */
[----:B------:R0:W-:Y:S01]  /*c490*/  @P6 STG.E.U16 desc[UR40][R14.64+0x42], R129 ;  /* 0x000042810e006986 */ /* 0x0001e2000c101528 */
        /* <DEDUP_REMOVED lines=9> */
[----:B0-----:R-:W-:Y:S01]  /*c530*/  @P6 MOV R14, R204 ;  /* 0x000000cc000e6202 */ /* 0x001fe20000000f00 */
[----:B------:R-:W-:-:S05]  /*c540*/  @P6 IMAD.MOV.U32 R15, RZ, RZ, R205 ;  /* 0x000000ffff0f6224 */ /* 0x000fca00078e00cd */
        /* <DEDUP_REMOVED lines=197> */
[C---:B------:R-:W-:Y:S02]  /*d1a0*/  ISETP.GT.AND P6, PT, R4.reuse, 0x68, P4 ;  /* 0x000000680400780c */ /* 0x040fe400027c4270 */
[----:B------:R-:W-:-:S11]  /*d1b0*/  ISETP.GT.AND P4, PT, R4, 0x69, P4 ;  /* 0x000000690400780c */ /* 0x000fd60002784270 */
[----:B------:R-:W-:Y:S04]  /*d1c0*/  @P6 STG.E.U16 desc[UR40][R6.64+0xd0], R44 ;  /* 0x0000d02c06006986 */ /* 0x000fe8000c101528 */
[----:B------:R0:W-:Y:S01]  /*d1d0*/  @P4 STG.E.U16 desc[UR40][R6.64+0xd2], R45 ;  /* 0x0000d22d06004986 */ /* 0x0001e2000c101528 */
[C---:B------:R-:W-:Y:S02]  /*d1e0*/  ISETP.GT.AND P4, PT, R4.reuse, 0x68, P5 ;  /* 0x000000680400780c */ /* 0x040fe40002f84270 */
[----:B------:R-:W-:-:S11]  /*d1f0*/  ISETP.GT.AND P5, PT, R4, 0x69, P5 ;  /* 0x000000690400780c */ /* 0x000fd60002fa4270 */
[----:B------:R-:W-:Y:S01]  /*d200*/  @P4 STG.E.U16 desc[UR40][R8.64+0xd0], R46 ;  /* 0x0000d02e08004986 */ /* 0x000fe2000c101528 */
[----:B------:R-:W-:-:S03]  /*d210*/  ISETP.GT.AND P4, PT, R4, 0x60, P0 ;  /* 0x000000600400780c */ /* 0x000fc60000784270 */
[----:B------:R-:W-:Y:S01]  /*d220*/  @P5 STG.E.U16 desc[UR40][R8.64+0xd2], R47 ;  /* 0x0000d22f08005986 */ /* 0x000fe2000c101528 */
[----:B------:R-:W-:-:S09]  /*d230*/  ISETP.GT.AND P5, PT, R4, 0x61, P0 ;  /* 0x000000610400780c */ /* 0x000fd200007a4270 */
[----:B0-----:R-:W-:Y:S02]  /*d240*/  @P4 IMAD.MOV.U32 R6, RZ, RZ, R204 ;  /* 0x000000ffff064224 */ /* 0x001fe400078e00cc */
[----:B------:R-:W-:-:S05]  /*d250*/  @P4 IMAD.MOV.U32 R7, RZ, RZ, R205 ;  /* 0x000000ffff074224 */ /* 0x000fca00078e00cd */
[----:B------:R0:W-:Y:S01]  /*d260*/  @P4 STG.E.U16 desc[UR40][R6.64+0xc0], R32 ;  /* 0x0000c02006004986 */ /* 0x0001e2000c101528 */
[----:B------:R-:W-:Y:S01]  /*d270*/  ISETP.GT.AND P4, PT, R4, 0x60, P3 ;  /* 0x000000600400780c */ /* 0x000fe20001f84270 */
[----:B0-----:R-:W-:Y:S02]  /*d280*/  @P5 IMAD.MOV.U32 R6, RZ, RZ, R204 ;  /* 0x000000ffff065224 */ /* 0x001fe400078e00cc */
[----:B------:R-:W-:-:S05]  /*d290*/  @P5 IMAD.MOV.U32 R7, RZ, RZ, R205 ;  /* 0x000000ffff075224 */ /* 0x000fca00078e00cd */
[----:B------:R0:W-:Y:S01]  /*d2a0*/  @P5 STG.E.U16 desc[UR40][R6.64+0xc2], R33 ;  /* 0x0000c22106005986 */ /* 0x0001e2000c101528 */
[----:B------:R-:W-:-:S04]  /*d2b0*/  ISETP.GT.AND P5, PT, R4, 0x61, P3 ;  /* 0x000000610400780c */ /* 0x000fc80001fa4270 */
[----:B0-----:R-:W-:Y:S02]  /*d2c0*/  @P4 IMAD.MOV.U32 R6, RZ, RZ, R12 ;  /* 0x000000ffff064224 */ /* 0x001fe400078e000c */
[----:B------:R-:W-:-:S05]  /*d2d0*/  @P4 IMAD.MOV.U32 R7, RZ, RZ, R13 ;  /* 0x000000ffff074224 */ /* 0x000fca00078e000d */
[----:B------:R0:W-:Y:S01]  /*d2e0*/  @P4 STG.E.U16 desc[UR40][R6.64+0xc0], R34 ;  /* 0x0000c02206004986 */ /* 0x0001e2000c101528 */
[C---:B------:R-:W-:Y:S02]  /*d2f0*/  ISETP.GT.AND P4, PT, R4.reuse, 0x68, P0 ;  /* 0x000000680400780c */ /* 0x040fe40000784270 */
[----:B------:R-:W-:Y:S02]  /*d300*/  ISETP.GT.AND P0, PT, R4, 0x69, P0 ;  /* 0x000000690400780c */ /* 0x000fe40000704270 */
[----:B0-----:R-:W-:Y:S01]  /*d310*/  @P5 MOV R6, R12 ;  /* 0x0000000c00065202 */ /* 0x001fe20000000f00 */
[----:B------:R-:W-:-:S05]  /*d320*/  @P5 IMAD.MOV.U32 R7, RZ, RZ, R13 ;  /* 0x000000ffff075224 */ /* 0x000fca00078e000d */
[----:B------:R0:W-:Y:S01]  /*d330*/  @P5 STG.E.U16 desc[UR40][R6.64+0xc2], R35 ;  /* 0x0000c22306005986 */ /* 0x0001e2000c101528 */
[C---:B------:R-:W-:Y:S02]  /*d340*/  ISETP.GT.AND P5, PT, R4.reuse, 0x68, P3 ;  /* 0x000000680400780c */ /* 0x040fe40001fa4270 */
[----:B------:R-:W-:Y:S01]  /*d350*/  ISETP.GT.AND P3, PT, R4, 0x69, P3 ;  /* 0x000000690400780c */ /* 0x000fe20001f64270 */
[----:B0-----:R-:W-:Y:S02]  /*d360*/  @P4 IMAD.MOV.U32 R6, RZ, RZ, R204 ;  /* 0x000000ffff064224 */ /* 0x001fe400078e00cc */
[----:B------:R-:W-:-:S05]  /*d370*/  @P4 IMAD.MOV.U32 R7, RZ, RZ, R205 ;  /* 0x000000ffff074224 */ /* 0x000fca00078e00cd */
[----:B------:R0:W-:Y:S01]  /*d380*/  @P4 STG.E.U16 desc[UR40][R6.64+0xd0], R36 ;  /* 0x0000d02406004986 */ /* 0x0001e2000c101528 */
[----:B------:R-:W-:-:S03]  /*d390*/  ISETP.GT.AND P4, PT, R4, 0x60, P2 ;  /* 0x000000600400780c */ /* 0x000fc60001784270 */
[----:B------:R-:W-:Y:S01]  /*d3a0*/  @P0 STG.E.U16 desc[UR40][R204.64+0xd2], R37 ;  /* 0x0000d225cc000986 */ /* 0x000fe2000c101528 */
[----:B------:R-:W-:Y:S01]  /*d3b0*/  ISETP.GT.AND P0, PT, R4, 0x61, P2 ;  /* 0x000000610400780c */ /* 0x000fe20001704270 */
[----:B0-----:R-:W-:Y:S02]  /*d3c0*/  @P5 IMAD.MOV.U32 R6, RZ, RZ, R12 ;  /* 0x000000ffff065224 */ /* 0x001fe400078e000c */
[----:B------:R-:W-:-:S05]  /*d3d0*/  @P5 IMAD.MOV.U32 R7, RZ, RZ, R13 ;  /* 0x000000ffff075224 */ /* 0x000fca00078e000d */
[----:B------:R-:W-:Y:S01]  /*d3e0*/  @P5 STG.E.U16 desc[UR40][R6.64+0xd0], R38 ;  /* 0x0000d02606005986 */ /* 0x000fe2000c101528 */
[----:B------:R-:W-:-:S03]  /*d3f0*/  ISETP.GT.AND P5, PT, R4, 0x60, P1 ;  /* 0x000000600400780c */ /* 0x000fc60000fa4270 */
[----:B------:R-:W-:Y:S01]  /*d400*/  @P3 STG.E.U16 desc[UR40][R12.64+0xd2], R39 ;  /* 0x0000d2270c003986 */ /* 0x000fe2000c101528 */
[----:B------:R-:W-:-:S03]  /*d410*/  ISETP.GT.AND P3, PT, R4, 0x61, P1 ;  /* 0x000000610400780c */ /* 0x000fc60000f64270 */
[----:B------:R-:W-:Y:S01]  /*d420*/  @P4 STG.E.U16 desc[UR40][R2.64+0xc0], R24 ;  /* 0x0000c01802004986 */ /* 0x000fe2000c101528 */
[C---:B------:R-:W-:Y:S02]  /*d430*/  ISETP.GT.AND P4, PT, R4.reuse, 0x68, P1 ;  /* 0x000000680400780c */ /* 0x040fe40000f84270 */
[C---:B------:R-:W-:Y:S01]  /*d440*/  ISETP.GT.AND P1, PT, R4.reuse, 0x69, P1 ;  /* 0x000000690400780c */ /* 0x040fe20000f24270 */
[----:B------:R-:W-:Y:S01]  /*d450*/  @P0 STG.E.U16 desc[UR40][R2.64+0xc2], R25 ;  /* 0x0000c21902000986 */ /* 0x000fe2000c101528 */
[C---:B------:R-:W-:Y:S01]  /*d460*/  ISETP.GT.AND P0, PT, R4.reuse, 0x68, P2 ;  /* 0x000000680400780c */ /* 0x040fe20001704270 */
[----:B------:R-:W-:Y:S01]  /*d470*/  @P5 IMAD.MOV.U32 R5, RZ, RZ, R11 ;  /* 0x000000ffff055224 */ /* 0x000fe200078e000b */
[----:B------:R-:W-:Y:S01]  /*d480*/  ISETP.GT.AND P2, PT, R4, 0x69, P2 ;  /* 0x000000690400780c */ /* 0x000fe20001744270 */
[----:B------:R-:W-:-:S05]  /*d490*/  @P5 IMAD.MOV.U32 R4, RZ, RZ, R10 ;  /* 0x000000ffff045224 */ /* 0x000fca00078e000a */
[----:B------:R0:W-:Y:S02]  /*d4a0*/  @P5 STG.E.U16 desc[UR40][R4.64+0xc0], R26 ;  /* 0x0000c01a04005986 */ /* 0x0001e4000c101528 */
[----:B0-----:R-:W-:Y:S01]  /*d4b0*/  @P3 MOV R4, R10 ;  /* 0x0000000a00043202 */ /* 0x001fe20000000f00 */
[----:B------:R-:W-:-:S05]  /*d4c0*/  @P3 IMAD.MOV.U32 R5, RZ, RZ, R11 ;  /* 0x000000ffff053224 */ /* 0x000fca00078e000b */
[----:B------:R-:W-:Y:S04]  /*d4d0*/  @P3 STG.E.U16 desc[UR40][R4.64+0xc2], R27 ;  /* 0x0000c21b04003986 */ /* 0x000fe8000c101528 */
[----:B------:R-:W-:Y:S04]  /*d4e0*/  @P0 STG.E.U16 desc[UR40][R2.64+0xd0], R28 ;  /* 0x0000d01c02000986 */ /* 0x000fe8000c101528 */
[----:B------:R0:W-:Y:S02]  /*d4f0*/  @P2 STG.E.U16 desc[UR40][R2.64+0xd2], R29 ;  /* 0x0000d21d02002986 */ /* 0x0001e4000c101528 */
[----:B0-----:R-:W-:-:S02]  /*d500*/  @P4 IMAD.MOV.U32 R2, RZ, RZ, R10 ;  /* 0x000000ffff024224 */ /* 0x001fc400078e000a */
[----:B------:R-:W-:-:S05]  /*d510*/  @P4 IMAD.MOV.U32 R3, RZ, RZ, R11 ;  /* 0x000000ffff034224 */ /* 0x000fca00078e000b */
[----:B------:R0:W-:Y:S04]  /*d520*/  @P4 STG.E.U16 desc[UR40][R2.64+0xd0], R30 ;  /* 0x0000d01e02004986 */ /* 0x0001e8000c101528 */
[----:B------:R0:W-:Y:S02]  /*d530*/  @P1 STG.E.U16 desc[UR40][R10.64+0xd2], R31 ;  /* 0x0000d21f0a001986 */ /* 0x0001e4000c101528 */
.L_x_357:
[----:B------:R-:W-:Y:S05]  /*d540*/  BSYNC B0 ;  /* 0x0000000000007941 */ /* 0x000fea0003800000 */
.L_x_29:
[----:B------:R-:W-:Y:S01]  /*d550*/  ULDC UR4, c[0x0][0xc] ;  /* 0x0000030000047ab9 */ /* 0x000fe20000000800 */
[----:B------:R-:W-:Y:S01]  /*d560*/  ULDC UR5, c[0x0][0x10] ;  /* 0x0000040000057ab9 */ /* 0x000fe20000000800 */
[----:B0-----:R-:W0:Y:S01]  /*d570*/  LDC R3, c[0x0][0x14] ;  /* 0x00000500ff037b82 */ /* 0x001e220000000800 */
[----:B------:R-:W-:Y:S01]  /*d580*/  UIMAD.WIDE.U32 UR4, UR4, UR5, URZ ;  /* 0x00000005040472a5 */ /* 0x000fe2000f8e003f */
[----:B------:R-:W-:Y:S01]  /*d590*/  IMAD.MOV.U32 R19, RZ, RZ, R17 ;  /* 0x000000ffff137224 */ /* 0x000fe200078e0011 */
[----:B------:R-:W-:Y:S01]  /*d5a0*/  PRMT R0, RZ, 0x7610, R0 ;  /* 0x00007610ff007816 */ /* 0x000fe20000000000 */
[----:B------:R-:W-:-:S03]  /*d5b0*/  IMAD.MOV.U32 R2, RZ, RZ, -0x1 ;  /* 0xffffffffff027424 */ /* 0x000fc600078e00ff */
[----:B0-----:R-:W-:-:S04]  /*d5c0*/  IMAD.WIDE.U32 R18, R3, UR4, R18 ;  /* 0x0000000403127c25 */ /* 0x001fc8000f8e0012 */
[----:B------:R-:W-:Y:S01]  /*d5d0*/  IMAD R3, R3, UR5, RZ ;  /* 0x0000000503037c24 */ /* 0x000fe2000f8e02ff */
[----:B------:R-:W-:Y:S02]  /*d5e0*/  ULDC.64 UR4, c[0x0][0x650] ;  /* 0x0001940000047ab9 */ /* 0x000fe40000000a00 */
[----:B------:R-:W-:Y:S01]  /*d5f0*/  ISETP.GE.U32.AND P0, PT, R18, UR4, PT ;  /* 0x0000000412007c0c */ /* 0x000fe2000bf06070 */
[----:B------:R-:W-:Y:S02]  /*d600*/  IMAD.IADD R17, R19, 0x1, R3 ;  /* 0x0000000113117824 */ /* 0x000fe400078e0203 */
[----:B------:R-:W-:-:S03]  /*d610*/  IMAD.MOV.U32 R19, RZ, RZ, -0x1 ;  /* 0xffffffffff137424 */ /* 0x000fc600078e00ff */
[----:B------:R-:W-:-:S13]  /*d620*/  ISETP.GE.U32.AND.EX P0, PT, R17, UR5, PT, P0 ;  /* 0x0000000511007c0c */ /* 0x000fda000bf06100 */
[----:B------:R-:W-:Y:S05]  /*d630*/  @P0 BRA `(.L_x_358) ;  /* 0x0000000400700947 */ /* 0x000fea0003800000 */
[----:B------:R-:W0:Y:S01]  /*d640*/  S2R R10, SR_CTAID.X ;  /* 0x00000000000a7919 */ /* 0x000e220000002500 */
[----:B------:R-:W1:Y:S01]  /*d650*/  LDC.64 R8, c[0x0][0x628] ;  /* 0x00018a00ff087b82 */ /* 0x000e620000000a00 */
[----:B------:R-:W-:Y:S01]  /*d660*/  ULDC UR4, c[0x0][0x150] ;  /* 0x0000540000047ab9 */ /* 0x000fe20000000800 */
[----:B------:R-:W-:Y:S01]  /*d670*/  MOV R6, R18 ;  /* 0x0000001200067202 */ /* 0x000fe20000000f00 */
[----:B------:R-:W0:Y:S01]  /*d680*/  S2R R20, SR_CTAID.Y ;  /* 0x0000000000147919 */ /* 0x000e220000002600 */
[----:B------:R-:W-:-:S04]  /*d690*/  IMAD.MOV.U32 R7, RZ, RZ, R17 ;  /* 0x000000ffff077224 */ /* 0x000fc800078e0011 */
[----:B---34-:R-:W3:Y:S08]  /*d6a0*/  LDC R15, c[0x0][0x144] ;  /* 0x00005100ff0f7b82 */ /* 0x018ef00000000800 */
[----:B------:R-:W4:Y:S08]  /*d6b0*/  LDC R0, c[0x0][0x630] ;  /* 0x00018c00ff007b82 */ /* 0x000f300000000800 */
[----:B------:R-:W2:Y:S01]  /*d6c0*/  LDC.64 R12, c[0x0][0x620] ;  /* 0x00018800ff0c7b82 */ /* 0x000ea20000000a00 */
[----:B-1----:R-:W-:-:S04]  /*d6d0*/  ISETP.NE.U32.AND P0, PT, R8, RZ, PT ;  /* 0x000000ff0800720c */ /* 0x002fc80003f05070 */
[----:B------:R-:W-:Y:S02]  /*d6e0*/  ISETP.NE.AND.EX P0, PT, R9, RZ, PT, P0 ;  /* 0x000000ff0900720c */ /* 0x000fe40003f05300 */
[----:B0-----:R-:W-:-:S05]  /*d6f0*/  I2FP.F32.U32 R2, R10 ;  /* 0x0000000a00027245 */ /* 0x001fca0000201000 */
[----:B------:R-:W-:-:S04]  /*d700*/  FMUL R2, R2, UR4 ;  /* 0x0000000402027c20 */ /* 0x000fc80008400000 */
[----:B------:R0:W1:Y:S02]  /*d710*/  F2I.U32.TRUNC.NTZ R14, R2 ;  /* 0x00000002000e7305 */ /* 0x000064000020f000 */
[----:B---34-:R-:W-:Y:S05]  /*d720*/  @!P0 BRA `(.L_x_359) ;  /* 0x0000000000288947 */ /* 0x018fea0003800000 */
[----:B------:R-:W3:Y:S02]  /*d730*/  LDC R3, c[0x0][0x634] ;  /* 0x00018d00ff037b82 */ /* 0x000ee40000000800 */
[----:B---3--:R-:W-:-:S05]  /*d740*/  IADD3 R7, P0, R18, R3, RZ ;  /* 0x0000000312077210 */ /* 0x008fca0007f1e0ff */
[----:B------:R-:W-:-:S04]  /*d750*/  IMAD.X R11, RZ, RZ, R17, P0 ;  /* 0x000000ffff0b7224 */ /* 0x000fc800000e0611 */
[----:B0-----:R-:W-:-:S04]  /*d760*/  IMAD.WIDE.U32 R2, R11, R8, RZ ;  /* 0x000000080b027225 */ /* 0x001fc800078e00ff */
[----:B------:R-:W-:-:S04]  /*d770*/  IMAD.WIDE.U32 R4, P0, R7, R9, R2 ;  /* 0x0000000907047225 */ /* 0x000fc80007800002 */
[----:B------:R-:W-:-:S04]  /*d780*/  IMAD.WIDE.U32 R2, R7, R8, RZ ;  /* 0x0000000807027225 */ /* 0x000fc800078e00ff */
[----:B------:R-:W-:Y:S01]  /*d790*/  IMAD.X R7, RZ, RZ, RZ, P0 ;  /* 0x000000ffff077224 */ /* 0x000fe200000e06ff */
[----:B------:R-:W-:Y:S01]  /*d7a0*/  IADD3 RZ, P0, R3, R4, RZ ;  /* 0x0000000403ff7210 */ /* 0x000fe20007f1e0ff */
[----:B------:R-:W-:-:S04]  /*d7b0*/  IMAD.MOV.U32 R6, RZ, RZ, R5 ;  /* 0x000000ffff067224 */ /* 0x000fc800078e0005 */
[----:B------:R-:W-:-:S08]  /*d7c0*/  IMAD.WIDE.U32.X R6, R11, R9, R6, P0 ;  /* 0x000000090b067225 */ /* 0x000fd000000e0406 */
.L_x_359:
[----:B------:R-:W3:Y:S01]  /*d7d0*/  LDC.64 R24, c[0x0][0x640] ;  /* 0x00019000ff187b82 */ /* 0x000ee20000000a00 */
[-C--:B------:R-:W-:Y:S01]  /*d7e0*/  SHF.R.U64 R11, R6, R0.reuse, R7 ;  /* 0x00000000060b7219 */ /* 0x080fe20000001207 */
[----:B------:R-:W-:Y:S01]  /*d7f0*/  IMAD.MOV.U32 R19, RZ, RZ, R17 ;  /* 0x000000ffff137224 */ /* 0x000fe200078e0011 */
[----:B------:R-:W-:Y:S01]  /*d800*/  SHF.R.U32.HI R0, RZ, R0, R7 ;  /* 0x00000000ff007219 */ /* 0x000fe20000011607 */
[----:B-1----:R-:W-:Y:S01]  /*d810*/  IMAD.MOV R14, RZ, RZ, -R14 ;  /* 0x000000ffff0e7224 */ /* 0x002fe200078e0a0e */
[----:B------:R-:W-:Y:S01]  /*d820*/  IADD3 R5, P0, RZ, -R11, RZ ;  /* 0x8000000bff057210 */ /* 0x000fe20007f1e0ff */
[----:B------:R-:W-:Y:S01]  /*d830*/  ULDC UR4, c[0x0][0x154] ;  /* 0x0000550000047ab9 */ /* 0x000fe20000000800 */
[----:B------:R-:W-:Y:S01]  /*d840*/  IMAD.MOV.U32 R7, RZ, RZ, 0x1 ;  /* 0x00000001ff077424 */ /* 0x000fe200078e00ff */
[----:B------:R-:W1:Y:S02]  /*d850*/  LDC R4, c[0x0][0x618] ;  /* 0x00018600ff047b82 */ /* 0x000e640000000800 */
[----:B------:R-:W-:-:S04]  /*d860*/  IMAD.X R3, RZ, RZ, ~R0, P0 ;  /* 0x000000ffff037224 */ /* 0x000fc800000e0e00 */
[-C--:B--2---:R-:W-:Y:S02]  /*d870*/  IMAD R0, R3, R12.reuse, RZ ;  /* 0x0000000c03007224 */ /* 0x084fe400078e02ff */
[----:B------:R-:W2:Y:S01]  /*d880*/  LDC R6, c[0x0][0x608] ;  /* 0x00018200ff067b82 */ /* 0x000ea20000000800 */
[----:B0-----:R-:W-:-:S04]  /*d890*/  IMAD.WIDE.U32 R2, R5, R12, R18 ;  /* 0x0000000c05027225 */ /* 0x001fc800078e0012 */
[----:B------:R-:W-:Y:S01]  /*d8a0*/  IMAD R5, R5, R13, R0 ;  /* 0x0000000d05057224 */ /* 0x000fe200078e0200 */
[----:B------:R-:W-:Y:S01]  /*d8b0*/  I2FP.F32.U32 R0, R20 ;  /* 0x0000001400007245 */ /* 0x000fe20000201000 */
[----:B------:R-:W-:Y:S01]  /*d8c0*/  IMAD R19, R15, R14, R10 ;  /* 0x0000000e0f137224 */ /* 0x000fe200078e020a */
[----:B------:R-:W0:Y:S01]  /*d8d0*/  LDC R22, c[0x0][0x658] ;  /* 0x00019600ff167b82 */ /* 0x000e220000000800 */
[----:B---3--:R-:W-:Y:S02]  /*d8e0*/  ISETP.NE.U32.AND P0, PT, R24, RZ, PT ;  /* 0x000000ff1800720c */ /* 0x008fe40003f05070 */
[----:B------:R-:W-:Y:S01]  /*d8f0*/  IADD3 R3, R3, R5, RZ ;  /* 0x0000000503037210 */ /* 0x000fe20007ffe0ff */
[----:B------:R-:W-:Y:S01]  /*d900*/  FMUL R0, R0, UR4 ;  /* 0x0000000400007c20 */ /* 0x000fe20008400000 */
[----:B------:R-:W-:Y:S01]  /*d910*/  ISETP.NE.AND.EX P0, PT, R25, RZ, PT, P0 ;  /* 0x000000ff1900720c */ /* 0x000fe20003f05300 */
[----:B------:R-:W-:Y:S02]  /*d920*/  IMAD.MOV.U32 R5, RZ, RZ, -0x1 ;  /* 0xffffffffff057424 */ /* 0x000fe400078e00ff */
[----:B------:R-:W3:Y:S01]  /*d930*/  LDC R15, c[0x0][0x148] ;  /* 0x00005200ff0f7b82 */ /* 0x000ee20000000800 */
[-CC-:B-1----:R-:W-:Y:S01]  /*d940*/  SHF.R.U64 R10, R2, R4.reuse, R3.reuse ;  /* 0x00000004020a7219 */ /* 0x182fe20000001203 */
[----:B------:R1:W4:Y:S01]  /*d950*/  F2I.U32.TRUNC.NTZ R12, R0 ;  /* 0x00000000000c7305 */ /* 0x000322000020f000 */
[----:B------:R-:W-:-:S05]  /*d960*/  SHF.R.U32.HI R3, RZ, R4, R3 ;  /* 0x00000004ff037219 */ /* 0x000fca0000011603 */
[----:B------:R-:W1:Y:S01]  /*d970*/  LDC R14, c[0x0][0x600] ;  /* 0x00018000ff0e7b82 */ /* 0x000e620000000800 */
[-CC-:B--2---:R-:W-:Y:S02]  /*d980*/  SHF.R.U64 R8, R10, R6.reuse, R3.reuse ;  /* 0x000000060a087219 */ /* 0x184fe40000001203 */
[----:B------:R-:W-:-:S05]  /*d990*/  SHF.R.U32.HI R3, RZ, R6, R3 ;  /* 0x00000006ff037219 */ /* 0x000fca0000011603 */
[----:B------:R-:W2:Y:S01]  /*d9a0*/  LDC R26, c[0x0][0x648] ;  /* 0x00019200ff1a7b82 */ /* 0x000ea20000000800 */
[-CC-:B0-----:R-:W-:Y:S02]  /*d9b0*/  SHF.R.U64 R13, R8, R22.reuse, R3.reuse ;  /* 0x00000016080d7219 */ /* 0x181fe40000001203 */
[-C--:B------:R-:W-:Y:S02]  /*d9c0*/  SHF.L.U32 R5, R5, R22.reuse, RZ ;  /* 0x0000001605057219 */ /* 0x080fe400000006ff */
[-C--:B------:R-:W-:Y:S01]  /*d9d0*/  SHF.R.U32.HI R3, RZ, R22.reuse, R3 ;  /* 0x00000016ff037219 */ /* 0x080fe20000011603 */
[----:B------:R-:W-:Y:S01]  /*d9e0*/  IMAD.MOV.U32 R2, RZ, RZ, R13 ;  /* 0x000000ffff027224 */ /* 0x000fe200078e000d */
[----:B------:R-:W-:Y:S01]  /*d9f0*/  SHF.L.U32 R22, R7, R22, RZ ;  /* 0x0000001607167219 */ /* 0x000fe200000006ff */
[----:B------:R-:W0:Y:S01]  /*da00*/  LDC R27, c[0x0][0x638] ;  /* 0x00018e00ff1b7b82 */ /* 0x000e220000000800 */
[----:B------:R-:W-:-:S07]  /*da10*/  LOP3.LUT R21, RZ, R5, RZ, 0x33, !PT ;  /* 0x00000005ff157212 */ /* 0x000fce00078e33ff */
[----:B------:R-:W0:Y:S01]  /*da20*/  LDC R28, c[0x0][0x610] ;  /* 0x00018400ff1c7b82 */ /* 0x000e220000000800 */
[----:B----4-:R-:W-:Y:S05]  /*da30*/  @!P0 BRA `(.L_x_360) ;  /* 0x0000000000288947 */ /* 0x010fea0003800000 */
[----:B-1----:R-:W1:Y:S02]  /*da40*/  LDC R0, c[0x0][0x64c] ;  /* 0x00019300ff007b82 */ /* 0x002e640000000800 */
[----:B-1----:R-:W-:-:S05]  /*da50*/  IADD3 R7, P0, R13, R0, RZ ;  /* 0x000000000d077210 */ /* 0x002fca0007f1e0ff */
        /* <DEDUP_REMOVED lines=8> */
.L_x_360:
[----:B------:R-:W4:Y:S01]  /*dae0*/  LDC R4, c[0x0][0x65c] ;  /* 0x00019700ff047b82 */ /* 0x000f220000000800 */
[----:B-12---:R-:W-:Y:S01]  /*daf0*/  SHF.R.U64 R0, R2, R26, R3 ;  /* 0x0000001a02007219 */ /* 0x006fe20000001203 */
[----:B------:R-:W-:Y:S01]  /*db00*/  IMAD.MOV R12, RZ, RZ, -R12 ;  /* 0x000000ffff0c7224 */ /* 0x000fe200078e0a0c */
[----:B------:R-:W-:Y:S02]  /*db10*/  LOP3.LUT R3, R8, R21, RZ, 0xc0, !PT ;  /* 0x0000001508037212 */ /* 0x000fe400078ec0ff */
[----:B------:R-:W-:Y:S01]  /*db20*/  IADD3 R5, R14, -0x1, RZ ;  /* 0xffffffff0e057810 */ /* 0x000fe20007ffe0ff */
[----:B------:R-:W-:Y:S02]  /*db30*/  IMAD.MOV R2, RZ, RZ, -R0 ;  /* 0x000000ffff027224 */ /* 0x000fe400078e0a00 */
[----:B------:R-:W-:Y:S01]  /*db40*/  IMAD R22, R22, R0, R3 ;  /* 0x0000000016167224 */ /* 0x000fe200078e0203 */
[----:B------:R-:W-:Y:S01]  /*db50*/  LOP3.LUT R3, R10, R5, RZ, 0xc0, !PT ;  /* 0x000000050a037212 */ /* 0x000fe200078ec0ff */
[----:B0-----:R-:W-:-:S02]  /*db60*/  IMAD R0, R2, R27, R13 ;  /* 0x0000001b02007224 */ /* 0x001fc400078e020d */
[----:B------:R-:W-:Y:S02]  /*db70*/  IMAD.MOV.U32 R2, RZ, RZ, 0x1 ;  /* 0x00000001ff027424 */ /* 0x000fe400078e00ff */
[----:B------:R-:W-:-:S03]  /*db80*/  IMAD R3, R0, R14, R3 ;  /* 0x0000000e00037224 */ /* 0x000fc600078e0203 */
[----:B------:R-:W-:Y:S01]  /*db90*/  PRMT R0, R2, 0x7610, R0 ;  /* 0x0000761002007816 */ /* 0x000fe20000000000 */
[----:B------:R-:W-:Y:S01]  /*dba0*/  IMAD.MOV.U32 R2, RZ, RZ, R11 ;  /* 0x000000ffff027224 */ /* 0x000fe200078e000b */
[----:B----4-:R-:W-:-:S13]  /*dbb0*/  ISETP.NE.AND P0, PT, R4, 0x1, PT ;  /* 0x000000010400780c */ /* 0x010fda0003f05270 */
[----:B---3--:R-:W-:-:S04]  /*dbc0*/  @P0 IMAD R19, R15, R12, R20 ;  /* 0x0000000c0f130224 */ /* 0x008fc800078e0214 */
[----:B------:R-:W-:-:S05]  /*dbd0*/  IMAD R22, R22, R28, R19 ;  /* 0x0000001c16167224 */ /* 0x000fca00078e0213 */
[----:B------:R-:W-:Y:S02]  /*dbe0*/  SEL R19, R3, R22, !P0 ;  /* 0x0000001603137207 */ /* 0x000fe40004000000 */
[----:B------:R-:W-:-:S07]  /*dbf0*/  SEL R22, R22, R3, !P0 ;  /* 0x0000000316167207 */ /* 0x000fce0004000000 */
.L_x_358:
[----:B------:R-:W-:-:S13]  /*dc00*/  LOP3.LUT P0, RZ, R0, 0xff, RZ, 0xc0, !PT ;  /* 0x000000ff00ff7812 */ /* 0x000fda000780c0ff */
[----:B------:R-:W-:Y:S05]  /*dc10*/  @P0 BRA `(.L_x_361) ;  /* 0xffffff3400240947 */ /* 0x000fea000383ffff */
[----:B------:R-:W-:Y:S05]  /*dc20*/  EXIT ;  /* 0x000000000000794d */ /* 0x000fea0003800000 */
.L_x_4:
[----:B0-----:R-:W-:Y:S01]  /*dc30*/  ULDC.64 UR4, c[0x0][0x650] ;  /* 0x0001940000047ab9 */ /* 0x001fe20000000a00 */
        /* <DEDUP_REMOVED lines=8> */
[----:B------:R-:W-:Y:S01]  /*dcc0*/  IMAD.MOV.U32 R10, RZ, RZ, R18 ;  /* 0x000000ffff0a7224 */ /* 0x000fe200078e0012 */
[----:B------:R-:W-:-:S06]  /*dcd0*/  MOV R11, R17 ;  /* 0x00000011000b7202 */ /* 0x000fcc0000000f00 */
        /* <DEDUP_REMOVED lines=15> */
.L_x_363:
[-CC-:B------:R-:W-:Y:S01]  /*ddd0*/  SHF.R.U64 R12, R10, R2.reuse, R11.reuse ;  /* 0x000000020a0c7219 */ /* 0x180fe2000000120b */
[----:B------:R-:W0:Y:S01]  /*dde0*/  LDC R8, c[0x0][0x618] ;  /* 0x00018600ff087b82 */ /* 0x000e220000000800 */
[----:B------:R-:W-:Y:S01]  /*ddf0*/  SHF.R.U32.HI R2, RZ, R2, R11 ;  /* 0x00000002ff027219 */ /* 0x000fe2000001160b */
[----:B------:R-:W-:Y:S01]  /*de00*/  ULDC UR4, c[0x0][0x150] ;  /* 0x0000540000047ab9 */ /* 0x000fe20000000800 */
[----:B------:R-:W-:Y:S01]  /*de10*/  IADD3 R5, P0, RZ, -R12, RZ ;  /* 0x8000000cff057210 */ /* 0x000fe20007f1e0ff */
[----:B------:R-:W-:Y:S01]  /*de20*/  IMAD.MOV.U32 R19, RZ, RZ, R17 ;  /* 0x000000ffff137224 */ /* 0x000fe200078e0011 */
[----:B------:R-:W-:-:S03]  /*de30*/  I2FP.F32.U32 R6, R4 ;  /* 0x0000000400067245 */ /* 0x000fc60000201000 */
[----:B------:R-:W1:Y:S01]  /*de40*/  LDC.64 R24, c[0x0][0x640] ;  /* 0x00019000ff187b82 */ /* 0x000e620000000a00 */
[----:B------:R-:W-:Y:S02]  /*de50*/  IMAD.X R9, RZ, RZ, ~R2, P0 ;  /* 0x000000ffff097224 */ /* 0x000fe400000e0e02 */
[----:B------:R-:W-:Y:S01]  /*de60*/  FMUL R11, R6, UR4 ;  /* 0x00000004060b7c20 */ /* 0x000fe20008400000 */
[----:B------:R-:W-:Y:S01]  /*de70*/  IMAD.WIDE.U32 R6, R5, R20, R18 ;  /* 0x0000001405067225 */ /* 0x000fe200078e0012 */
[----:B------:R-:W-:-:S03]  /*de80*/  ULDC UR4, c[0x0][0x154] ;  /* 0x0000550000047ab9 */ /* 0x000fc60000000800 */
[----:B------:R-:W-:Y:S01]  /*de90*/  IMAD R2, R9, R20, RZ ;  /* 0x0000001409027224 */ /* 0x000fe200078e02ff */
[----:B------:R-:W2:Y:S01]  /*dea0*/  LDC R13, c[0x0][0x144] ;  /* 0x00005100ff0d7b82 */ /* 0x000ea20000000800 */
[----:B------:R-:W3:Y:S02]  /*deb0*/  F2I.U32.TRUNC.NTZ R11, R11 ;  /* 0x0000000b000b7305 */ /* 0x000ee4000020f000 */
[----:B------:R-:W-:-:S04]  /*dec0*/  IMAD R5, R5, R21, R2 ;  /* 0x0000001505057224 */ /* 0x000fc800078e0202 */
[----:B------:R-:W-:Y:S01]  /*ded0*/  IMAD.IADD R5, R7, 0x1, R5 ;  /* 0x0000000107057824 */ /* 0x000fe200078e0205 */
[----:B------:R-:W4:Y:S04]  /*dee0*/  LDC R14, c[0x0][0x608] ;  /* 0x00018200ff0e7b82 */ /* 0x000f280000000800 */
[-C--:B0-----:R-:W-:Y:S02]  /*def0*/  SHF.R.U64 R10, R6, R8.reuse, R5 ;  /* 0x00000008060a7219 */ /* 0x081fe40000001205 */
[----:B------:R-:W-:Y:S02]  /*df00*/  I2FP.F32.U32 R6, R3 ;  /* 0x0000000300067245 */ /* 0x000fe40000201000 */
[----:B------:R-:W0:Y:S01]  /*df10*/  LDC R9, c[0x0][0x658] ;  /* 0x00019600ff097b82 */ /* 0x000e220000000800 */
[----:B-1----:R-:W-:Y:S01]  /*df20*/  ISETP.NE.U32.AND P0, PT, R24, RZ, PT ;  /* 0x000000ff1800720c */ /* 0x002fe20003f05070 */
[----:B---3--:R-:W-:Y:S01]  /*df30*/  IMAD.MOV R2, RZ, RZ, -R11 ;  /* 0x000000ffff027224 */ /* 0x008fe200078e0a0b */
[----:B------:R-:W-:Y:S01]  /*df40*/  SHF.R.U32.HI R5, RZ, R8, R5 ;  /* 0x00000008ff057219 */ /* 0x000fe20000011605 */
[----:B------:R-:W-:Y:S01]  /*df50*/  FMUL R6, R6, UR4 ;  /* 0x0000000406067c20 */ /* 0x000fe20008400000 */
[----:B------:R-:W-:-:S02]  /*df60*/  ISETP.NE.AND.EX P0, PT, R25, RZ, PT, P0 ;  /* 0x000000ff1900720c */ /* 0x000fc40003f05300 */
[----:B------:R-:W-:Y:S01]  /*df70*/  MOV R8, 0xffffffff ;  /* 0xffffffff00087802 */ /* 0x000fe20000000f00 */
[----:B------:R-:W1:Y:S01]  /*df80*/  LDC R20, c[0x0][0x148] ;  /* 0x00005200ff147b82 */ /* 0x000e620000000800 */
[----:B--2---:R-:W-:Y:S02]  /*df90*/  IMAD R22, R13, R2, R4 ;  /* 0x000000020d167224 */ /* 0x004fe400078e0204 */
[----:B------:R-:W-:-:S05]  /*dfa0*/  IMAD.MOV.U32 R4, RZ, RZ, 0x1 ;  /* 0x00000001ff047424 */ /* 0x000fca00078e00ff */
[----:B------:R-:W2:Y:S01]  /*dfb0*/  LDC R19, c[0x0][0x600] ;  /* 0x00018000ff137b82 */ /* 0x000ea20000000800 */
[-CC-:B----4-:R-:W-:Y:S02]  /*dfc0*/  SHF.R.U64 R13, R10, R14.reuse, R5.reuse ;  /* 0x0000000e0a0d7219 */ /* 0x190fe40000001205 */
[----:B------:R-:W-:Y:S02]  /*dfd0*/  SHF.R.U32.HI R2, RZ, R14, R5 ;  /* 0x0000000eff027219 */ /* 0x000fe40000011605 */
[----:B------:R3:W4:Y:S03]  /*dfe0*/  F2I.U32.TRUNC.NTZ R14, R6 ;  /* 0x00000006000e7305 */ /* 0x000726000020f000 */
[----:B------:R-:W1:Y:S01]  /*dff0*/  LDC R21, c[0x0][0x648] ;  /* 0x00019200ff157b82 */ /* 0x000e620000000800 */
[-C--:B0-----:R-:W-:Y:S02]  /*e000*/  SHF.R.U64 R15, R13, R9.reuse, R2 ;  /* 0x000000090d0f7219 */ /* 0x081fe40000001202 */
[----:B------:R-:W-:-:S02]  /*e010*/  SHF.L.U32 R8, R8, R9, RZ ;  /* 0x0000000908087219 */ /* 0x000fc400000006ff */
[-C--:B------:R-:W-:Y:S01]  /*e020*/  SHF.L.U32 R26, R4, R9.reuse, RZ ;  /* 0x00000009041a7219 */ /* 0x080fe200000006ff */
[----:B------:R-:W-:Y:S01]  /*e030*/  IMAD.MOV.U32 R4, RZ, RZ, R15 ;  /* 0x000000ffff047224 */ /* 0x000fe200078e000f */
[----:B------:R-:W-:Y:S01]  /*e040*/  SHF.R.U32.HI R5, RZ, R9, R2 ;  /* 0x00000009ff057219 */ /* 0x000fe20000011602 */
[----:B------:R-:W0:Y:S01]  /*e050*/  LDC R23, c[0x0][0x638] ;  /* 0x00018e00ff177b82 */ /* 0x000e220000000800 */
[----:B------:R-:W-:-:S07]  /*e060*/  LOP3.LUT R28, RZ, R8, RZ, 0x33, !PT ;  /* 0x00000008ff1c7212 */ /* 0x000fce00078e33ff */
[----:B------:R-:W0:Y:S01]  /*e070*/  LDC R27, c[0x0][0x610] ;  /* 0x00018400ff1b7b82 */ /* 0x000e220000000800 */
[----:B---34-:R-:W-:Y:S05]  /*e080*/  @!P0 BRA `(.L_x_364) ;  /* 0x0000000000288947 */ /* 0x018fea0003800000 */
[----:B------:R-:W3:Y:S02]  /*e090*/  LDC R2, c[0x0][0x64c] ;  /* 0x00019300ff027b82 */ /* 0x000ee40000000800 */
[----:B---3--:R-:W-:-:S05]  /*e0a0*/  IADD3 R9, P0, R15, R2, RZ ;  /* 0x000000020f097210 */ /* 0x008fca0007f1e0ff */
        /* <DEDUP_REMOVED lines=8> */
.L_x_364:
[----:B------:R-:W3:Y:S01]  /*e130*/  LDC R2, c[0x0][0x65c] ;  /* 0x00019700ff027b82 */ /* 0x000ee20000000800 */
[----:B-1----:R-:W-:Y:S01]  /*e140*/  SHF.R.U64 R5, R4, R21, R5 ;  /* 0x0000001504057219 */ /* 0x002fe20000001205 */
[----:B------:R-:W-:Y:S02]  /*e150*/  IMAD.MOV R14, RZ, RZ, -R14 ;  /* 0x000000ffff0e7224 */ /* 0x000fe400078e0a0e */
[----:B--2---:R-:W-:Y:S01]  /*e160*/  VIADD R9, R19, 0xffffffff ;  /* 0xffffffff13097836 */ /* 0x004fe20000000000 */
[----:B------:R-:W-:Y:S01]  /*e170*/  IADD3 R4, -R5, RZ, RZ ;  /* 0x000000ff05047210 */ /* 0x000fe20007ffe1ff */
[----:B------:R-:W-:Y:S01]  /*e180*/  IMAD.MOV.U32 R6, RZ, RZ, R12 ;  /* 0x000000ffff067224 */ /* 0x000fe200078e000c */
[----:B---3--:R-:W-:Y:S02]  /*e190*/  ISETP.NE.AND P0, PT, R2, 0x1, PT ;  /* 0x000000010200780c */ /* 0x008fe40003f05270 */
[----:B------:R-:W-:-:S05]  /*e1a0*/  LOP3.LUT R2, R13, R28, RZ, 0xc0, !PT ;  /* 0x0000001c0d027212 */ /* 0x000fca00078ec0ff */
[----:B------:R-:W-:Y:S02]  /*e1b0*/  IMAD R7, R26, R5, R2 ;  /* 0x000000051a077224 */ /* 0x000fe400078e0202 */
[----:B0-----:R-:W-:Y:S02]  /*e1c0*/  IMAD R2, R4, R23, R15 ;  /* 0x0000001704027224 */ /* 0x001fe400078e020f */
[----:B------:R-:W-:Y:S02]  /*e1d0*/  IMAD.MOV.U32 R5, RZ, RZ, 0x1 ;  /* 0x00000001ff057424 */ /* 0x000fe400078e00ff */
[----:B------:R-:W-:Y:S01]  /*e1e0*/  @P0 IMAD R22, R20, R14, R3 ;  /* 0x0000000e14160224 */ /* 0x000fe200078e0203 */
[----:B------:R-:W-:-:S03]  /*e1f0*/  LOP3.LUT R3, R10, R9, RZ, 0xc0, !PT ;  /* 0x000000090a037212 */ /* 0x000fc600078ec0ff */
[----:B------:R-:W-:Y:S02]  /*e200*/  IMAD R7, R7, R27, R22 ;  /* 0x0000001b07077224 */ /* 0x000fe400078e0216 */
[----:B------:R-:W-:Y:S01]  /*e210*/  IMAD R4, R2, R19, R3 ;  /* 0x0000001302047224 */ /* 0x000fe200078e0203 */
[----:B------:R-:W-:-:S04]  /*e220*/  PRMT R2, R5, 0x7610, R2 ;  /* 0x0000761005027816 */ /* 0x000fc80000000002 */
[----:B------:R-:W-:Y:S02]  /*e230*/  SEL R13, R4, R7, !P0 ;  /* 0x00000007040d7207 */ /* 0x000fe40004000000 */
[----:B------:R-:W-:-:S07]  /*e240*/  SEL R7, R7, R4, !P0 ;  /* 0x0000000407077207 */ /* 0x000fce0004000000 */
.L_x_362:
[----:B------:R-:W-:-:S08]  /*e250*/  NOP ;  /* 0x0000000000007918 */ /* 0x000fd00000000000 */
[----:B------:R-:W0:-:S00]  /*e260*/  USETMAXREG.DEALLOC.CTAPOOL 0x28 ;  /* 0x00000028000079c8 */ /* 0x000e0000080e0500 */
[----:B0-----:R-:W-:-:S13]  /*e270*/  ISETP.NE.AND P0, PT, R0, RZ, PT ;  /* 0x000000ff0000720c */ /* 0x001fda0003f05270 */
[----:B------:R-:W-:Y:S05]  /*e280*/  @P0 EXIT ;  /* 0x000000000000094d */ /* 0x000fea0003800000 */
[----:B------:R-:W-:Y:S01]  /*e290*/  LOP3.LUT P0, RZ, R2, 0xff, RZ, 0xc0, !PT ;  /* 0x000000ff02ff7812 */ /* 0x000fe2000780c0ff */
[----:B------:R-:W-:Y:S02]  /*e2a0*/  IMAD.MOV.U32 R0, RZ, RZ, 0x1 ;  /* 0x00000001ff007424 */ /* 0x000fe400078e00ff */
[----:B------:R-:W-:-:S10]  /*e2b0*/  IMAD.MOV.U32 R11, RZ, RZ, RZ ;  /* 0x000000ffff0b7224 */ /* 0x000fd400078e00ff */
[----:B------:R-:W-:Y:S05]  /*e2c0*/  @!P0 BRA `(.L_x_365) ;  /* 0x0000000c00488947 */ /* 0x000fea0003800000 */
[----:B------:R-:W0:Y:S01]  /*e2d0*/  LDC R0, c[0x0][0x28c] ;  /* 0x0000a300ff007b82 */ /* 0x000e220000000800 */
[----:B------:R-:W1:Y:S01]  /*e2e0*/  S2R R4, SR_TID.X ;  /* 0x0000000000047919 */ /* 0x000e620000002100 */
[----:B------:R-:W-:Y:S01]  /*e2f0*/  ULDC UR5, c[0x0][0x600] ;  /* 0x0001800000057ab9 */ /* 0x000fe20000000800 */
[----:B------:R-:W-:Y:S01]  /*e300*/  ULDC UR4, c[0x0][0xc] ;  /* 0x0000030000047ab9 */ /* 0x000fe20000000800 */
[----:B------:R-:W-:Y:S01]  /*e310*/  UIADD3 UR16, UR5, -0x1, URZ ;  /* 0xffffffff05107890 */ /* 0x000fe2000fffe03f */
[----:B------:R-:W-:Y:S01]  /*e320*/  BSSY B0, `(.L_x_365) ;  /* 0x00000cc000007945 */ /* 0x000fe20003800000 */
[----:B------:R-:W-:Y:S01]  /*e330*/  ULDC UR6, c[0x0][0x658] ;  /* 0x0001960000067ab9 */ /* 0x000fe20000000800 */
[----:B------:R-:W-:Y:S01]  /*e340*/  ULDC UR5, c[0x0][0x10] ;  /* 0x0000040000057ab9 */ /* 0x000fe20000000800 */
[----:B------:R-:W-:Y:S01]  /*e350*/  UMOV UR7, 0xffffffff ;  /* 0xffffffff00077882 */ /* 0x000fe20000000000 */
[----:B------:R-:W-:Y:S01]  /*e360*/  UMOV UR8, 0x1 ;  /* 0x0000000100087882 */ /* 0x000fe20000000000 */
[----:B------:R-:W-:Y:S01]  /*e370*/  UIMAD.WIDE.U32 UR4, UR4, UR5, URZ ;  /* 0x00000005040472a5 */ /* 0x000fe2000f8e003f */
[----:B------:R-:W-:Y:S01]  /*e380*/  IMAD.MOV.U32 R12, RZ, RZ, 0x1 ;  /* 0x00000001ff0c7424 */ /* 0x000fe200078e00ff */
[----:B------:R-:W-:Y:S01]  /*e390*/  USHF.L.U32 UR7, UR7, UR6, URZ ;  /* 0x0000000607077299 */ /* 0x000fe2000800063f */
[----:B------:R-:W-:Y:S01]  /*e3a0*/  LOP3.LUT R10, R16, 0x2, RZ, 0xfc, !PT ;  /* 0x00000002100a7812 */ /* 0x000fe200078efcff */
[----:B------:R-:W-:Y:S01]  /*e3b0*/  USHF.L.U32 UR18, UR8, UR6, URZ ;  /* 0x0000000608127299 */ /* 0x000fe2000800063f */
[----:B------:R-:W-:Y:S01]  /*e3c0*/  MOV R11, RZ ;  /* 0x000000ff000b7202 */ /* 0x000fe20000000f00 */
[----:B------:R-:W-:Y:S01]  /*e3d0*/  ULOP3.LUT UR17, URZ, UR7, URZ, 0x33, !UPT ;  /* 0x000000073f117292 */ /* 0x000fe2000f8e333f */
[----:B------:R-:W-:Y:S01]  /*e3e0*/  ULDC UR6, c[0x0][0x14] ;  /* 0x0000050000067ab9 */ /* 0x000fe20000000800 */
[----:B------:R-:W-:Y:S01]  /*e3f0*/  ULDC.64 UR22, c[0x0][0x198] ;  /* 0x0000660000167ab9 */ /* 0x000fe20000000a00 */
[----:B------:R-:W-:-:S02]  /*e400*/  UIMAD.WIDE.U32 UR20, UR4, UR6, URZ ;  /* 0x00000006041472a5 */ /* 0x000fc4000f8e003f */
[----:B------:R-:W-:Y:S01]  /*e410*/  UIMAD UR13, UR5, UR6, URZ ;  /* 0x00000006050d72a4 */ /* 0x000fe2000f8e023f */
[----:B0-----:R-:W-:-:S03]  /*e420*/  VIADD R0, R0, 0xf ;  /* 0x0000000f00007836 */ /* 0x001fc60000000000 */
[----:B------:R-:W-:Y:S02]  /*e430*/  UIADD3 UR13, UR21, UR13, URZ ;  /* 0x0000000d150d7290 */ /* 0x000fe4000fffe03f */
[----:B------:R-:W-:-:S04]  /*e440*/  SHF.R.S32.HI R3, RZ, 0x1f, R0 ;  /* 0x0000001fff037819 */ /* 0x000fc80000011400 */
[----:B------:R-:W-:Y:S01]  /*e450*/  LEA.HI R3, R3, R0, RZ, 0x4 ;  /* 0x0000000003037211 */ /* 0x000fe200078f20ff */
[----:B------:R-:W-:Y:S01]  /*e460*/  IMAD.MOV.U32 R0, RZ, RZ, 0x1 ;  /* 0x00000001ff007424 */ /* 0x000fe200078e00ff */
[C---:B-1----:R-:W-:Y:S02]  /*e470*/  LOP3.LUT P2, RZ, R4.reuse, 0x7f, RZ, 0xc0, !PT ;  /* 0x0000007f04ff7812 */ /* 0x042fe4000784c0ff */
[----:B------:R-:W-:Y:S02]  /*e480*/  SHF.R.S32.HI R8, RZ, 0x4, R3 ;  /* 0x00000004ff087819 */ /* 0x000fe40000011403 */
[----:B------:R-:W-:-:S03]  /*e490*/  LOP3.LUT P0, RZ, R4, 0x1f, RZ, 0xc0, !PT ;  /* 0x0000001f04ff7812 */ /* 0x000fc6000780c0ff */
[----:B------:R-:W-:Y:S01]  /*e4a0*/  VIADD R9, R8, 0x1 ;  /* 0x0000000108097836 */ /* 0x000fe20000000000 */
[----:B------:R-:W-:-:S13]  /*e4b0*/  PLOP3.LUT P0, PT, P0, P2, PT, 0x8a, 0x0 ;  /* 0x000000000000781c */ /* 0x000fda0000705172 */
.L_x_377:
[----:B------:R-:W-:-:S03]  /*e4c0*/  UMOV UR4, 0xffffffff ;  /* 0xffffffff00047882 */ /* 0x000fc60000000000 */
[----:B------:R-:W-:Y:S05]  /*e4d0*/  BRA.DIV UR4, `(.L_x_366) ;  /* 0x0000001604187947 */ /* 0x000fea000b800000 */
[----:B------:R-:W-:-:S13]  /*e4e0*/  ELECT P6, URZ, PT ;  /* 0x00000000003f782f */ /* 0x000fda00038c0000 */
.L_x_398:
[----:B------:R-:W0:Y:S01]  /*e4f0*/  LDC R2, c[0x0][0x28c] ;  /* 0x0000a300ff027b82 */ /* 0x000e220000000800 */
[----:B------:R-:W-:Y:S01]  /*e500*/  BSSY B1, `(.L_x_367) ;  /* 0x0000037000017945 */ /* 0x000fe20003800000 */
[----:B0-----:R-:W-:-:S13]  /*e510*/  ISETP.LT.OR P6, PT, R2, 0x1, !P6 ;  /* 0x000000010200780c */ /* 0x001fda00077c1670 */
[----:B------:R-:W-:Y:S05]  /*e520*/  @P6 BRA `(.L_x_368) ;  /* 0x0000000000d06947 */ /* 0x000fea0003800000 */
[----:B------:R-:W-:Y:S02]  /*e530*/  IMAD R13, R13, 0x70, RZ ;  /* 0x000000700d0d7824 */ /* 0x000fe400078e02ff */
[----:B------:R-:W-:Y:S02]  /*e540*/  IMAD R15, R7, 0x180, RZ ;  /* 0x00000180070f7824 */ /* 0x000fe400078e02ff */
[----:B------:R-:W-:Y:S02]  /*e550*/  IMAD.MOV.U32 R20, RZ, RZ, RZ ;  /* 0x000000ffff147224 */ /* 0x000fe400078e00ff */
[----:B------:R-:W-:Y:S02]  /*e560*/  IMAD.MOV.U32 R2, RZ, RZ, R9 ;  /* 0x000000ffff027224 */ /* 0x000fe400078e0009 */
[----:B------:R-:W-:Y:S02]  /*e570*/  IMAD.MOV.U32 R3, RZ, RZ, R0 ;  /* 0x000000ffff037224 */ /* 0x000fe400078e0000 */
[----:B------:R-:W-:-:S07]  /*e580*/  IMAD.MOV.U32 R4, RZ, RZ, R11 ;  /* 0x000000ffff047224 */ /* 0x000fce00078e000b */
.L_x_372:
[----:B------:R-:W0:Y:S01]  /*e590*/  S2R R14, SR_CgaCtaId ;  /* 0x00000000000e7919 */ /* 0x000e220000008800 */
[----:B------:R-:W-:Y:S01]  /*e5a0*/  MOV R5, 0x400 ;  /* 0x0000040000057802 */ /* 0x000fe20000000f00 */
[----:B------:R-:W1:Y:S03]  /*e5b0*/  @!P2 LDC R7, c[0x0][0x500] ;  /* 0x00014000ff07ab82 */ /* 0x000e660000000800 */
[----:B0-----:R-:W-:Y:S02]  /*e5c0*/  LEA R19, R14, R5, 0x18 ;  /* 0x000000050e137211 */ /* 0x001fe400078ec0ff */
[----:B------:R-:W-:-:S03]  /*e5d0*/  SHF.L.U32 R5, R3, 0x1f, RZ ;  /* 0x0000001f03057819 */ /* 0x000fc600000006ff */
[----:B------:R-:W-:-:S04]  /*e5e0*/  IMAD R14, R4, 0x8, R19 ;  /* 0x00000008040e7824 */ /* 0x000fc800078e0213 */
[----:B------:R-:W0:Y:S02]  /*e5f0*/  SYNCS.PHASECHK.TRANS64.TRYWAIT P1, [R14+URZ+0x70], R5 ;  /* 0x000070050e0075a7 */ /* 0x000e24000802017f */
[----:B01----:R-:W-:Y:S05]  /*e600*/  @!P1 BRA `(.L_x_369) ;  /* 0x0000001000ec9947 */ /* 0x003fea0003800000 */
.L_x_399:
[----:B0-----:R-:W-:Y:S01]  /*e610*/  PRMT R5, R10, 0x9910, RZ ;  /* 0x000099100a057816 */ /* 0x001fe200000000ff */
[----:B------:R0:W-:Y:S03]  /*e620*/  @!P2 SYNCS.ARRIVE.TRANS64 RZ, [R14+URZ], R7 ;  /* 0x000000070effa9a7 */ /* 0x0001e6000800003f */
[----:B------:R-:W-:-:S13]  /*e630*/  ISETP.NE.AND P1, PT, R5, 0x2, PT ;  /* 0x000000020500780c */ /* 0x000fda0003f25270 */
[----:B0-----:R-:W-:Y:S05]  /*e640*/  @P1 BRA `(.L_x_370) ;  /* 0x0000000000041947 */ /* 0x001fea0003800000 */
[----:B------:R-:W-:Y:S01]  /*e650*/  BPT.TRAP 0x1 ;  /* 0x000000040000795c */ /* 0x000fe20000300000 */
.L_x_370:
[----:B------:R-:W-:Y:S05]  /*e660*/  @P0 BRA `(.L_x_371) ;  /* 0x0000000000040947 */ /* 0x000fea0003800000 */
[----:B------:R-:W-:Y:S01]  /*e670*/  BPT.TRAP 0x1 ;  /* 0x000000040000795c */ /* 0x000fe20000300000 */
.L_x_371:
[--C-:B------:R-:W-:Y:S01]  /*e680*/  IMAD R5, R4, 0x3000, R19.reuse ;  /* 0x0000300004057824 */ /* 0x100fe200078e0213 */
[----:B------:R-:W-:Y:S01]  /*e690*/  R2UR UR9, R14 ;  /* 0x000000000e0972ca */ /* 0x000fe200000e0000 */
[C---:B------:R-:W-:Y:S01]  /*e6a0*/  IMAD R19, R4.reuse, 0xe00, R19 ;  /* 0x00000e0004137824 */ /* 0x040fe200078e0213 */
[----:B------:R-:W-:Y:S01]  /*e6b0*/  UIADD3 UR4, UP0, UR22, 0xf0, URZ ;  /* 0x000000f016047890 */ /* 0x000fe2000ff1e03f */
[----:B------:R-:W-:Y:S01]  /*e6c0*/  R2UR UR11, R15 ;  /* 0x000000000f0b72ca */ /* 0x000fe200000e0000 */
[----:B------:R-:W-:Y:S01]  /*e6d0*/  UIADD3 UR24, UP1, UR22, 0x1f0, URZ ;  /* 0x000001f016187890 */ /* 0x000fe2000ff3e03f */
[----:B------:R-:W-:Y:S01]  /*e6e0*/  R2UR UR5, R5 ;  /* 0x00000000050572ca */ /* 0x000fe200000e0000 */
[----:B------:R-:W-:Y:S01]  /*e6f0*/  VIADD R4, R4, 0x1 ;  /* 0x0000000104047836 */ /* 0x000fe20000000000 */
[----:B------:R-:W-:Y:S01]  /*e700*/  R2UR UR8, R19 ;  /* 0x00000000130872ca */ /* 0x000fe200000e0000 */
[----:B------:R-:W-:Y:S01]  /*e710*/  UIADD3.X UR25, URZ, UR23, URZ, UP1, !UPT ;  /* 0x000000173f197290 */ /* 0x000fe20008ffe43f */
[----:B------:R-:W-:Y:S01]  /*e720*/  R2UR UR10, R20 ;  /* 0x00000000140a72ca */ /* 0x000fe200000e0000 */
[----:B------:R-:W-:Y:S01]  /*e730*/  UMOV UR6, 0x0 ;  /* 0x0000000000067882 */ /* 0x000fe20000000000 */
[----:B------:R-:W-:Y:S01]  /*e740*/  R2UR UR12, R6 ;  /* 0x00000000060c72ca */ /* 0x000fe200000e0000 */
[----:B------:R-:W-:Y:S01]  /*e750*/  UMOV UR7, 0x10000000 ;  /* 0x1000000000077882 */ /* 0x000fe20000000000 */
[----:B------:R-:W-:Y:S01]  /*e760*/  IADD3 R2, R2, -0x1, RZ ;  /* 0xffffffff02027810 */ /* 0x000fe20007ffe0ff */
[----:B------:R-:W-:Y:S01]  /*e770*/  VIADD R20, R20, 0x10 ;  /* 0x0000001014147836 */ /* 0x000fe20000000000 */
[----:B------:R-:W-:-:S02]  /*e780*/  R2UR UR19, R13 ;  /* 0x000000000d1372ca */ /* 0x000fc400000e0000 */
[----:B------:R-:W-:Y:S01]  /*e790*/  ISETP.GT.AND P3, PT, R2, 0x1, PT ;  /* 0x000000010200780c */ /* 0x000fe20003f64270 */
[----:B------:R-:W-:Y:S01]  /*e7a0*/  UIADD3 UR14, UR5, 0x200, URZ ;  /* 0x00000200050e7890 */ /* 0x000fe2000fffe03f */
[C---:B------:R-:W-:Y:S01]  /*e7b0*/  ISETP.NE.AND P1, PT, R4.reuse, 0xe, PT ;  /* 0x0000000e0400780c */ /* 0x040fe20003f25270 */
[----:B------:R-:W-:Y:S02]  /*e7c0*/  UIADD3.X UR5, URZ, UR23, URZ, UP0, !UPT ;  /* 0x000000173f057290 */ /* 0x000fe400087fe43f */
[----:B------:R-:W-:Y:S01]  /*e7d0*/  UIADD3 UR15, UR8, 0x2a200, URZ ;  /* 0x0002a200080f7890 */ /* 0x000fe2000fffe03f */
[----:B------:R-:W-:Y:S02]  /*e7e0*/  SEL R14, RZ, 0x1, P1 ;  /* 0x00000001ff0e7807 */ /* 0x000fe40000800000 */
[----:B------:R-:W-:Y:S01]  /*e7f0*/  UMOV UR8, UR14 ;  /* 0x0000000e00087c82 */ /* 0x000fe20008000000 */
[----:B------:R-:W-:Y:S02]  /*e800*/  SEL R4, R4, RZ, P1 ;  /* 0x000000ff04047207 */ /* 0x000fe40000800000 */
[----:B------:R-:W-:Y:S01]  /*e810*/  LOP3.LUT R3, R3, R14, RZ, 0x3c, !PT ;  /* 0x0000000e03037212 */ /* 0x000fe200078e3cff */
[----:B------:R0:W-:Y:S02]  /*e820*/  UTMALDG.3D [UR8], [UR4], desc[UR6] ;  /* 0x00000608040075b4 */ /* 0x0001e40008011000 */
[----:B0-----:R-:W-:Y:S01]  /*e830*/  UMOV UR8, UR15 ;  /* 0x0000000f00087c82 */ /* 0x001fe20008000000 */
[----:B------:R-:W-:-:S02]  /*e840*/  UMOV UR11, UR19 ;  /* 0x00000013000b7c82 */ /* 0x000fc40008000000 */
[----:B------:R0:W-:Y:S02]  /*e850*/  UTMALDG.3D [UR8], [UR24], desc[UR6] ;  /* 0x00000608180075b4 */ /* 0x0001e40008011000 */
[----:B0-----:R-:W-:Y:S05]  /*e860*/  @P3 BRA `(.L_x_372) ;  /* 0xfffffffc00483947 */ /* 0x001fea000383ffff */
.L_x_368:
[----:B------:R-:W-:Y:S05]  /*e870*/  BSYNC B1 ;  /* 0x0000000000017941 */ /* 0x000fea0003800000 */
.L_x_367:
[----:B------:R-:W-:Y:S01]  /*e880*/  LOP3.LUT P3, RZ, R12, 0xff, RZ, 0xc0, !PT ;  /* 0x000000ff0cff7812 */ /* 0x000fe2000786c0ff */
[----:B------:R-:W-:Y:S01]  /*e890*/  IMAD.IADD R4, R8, 0x1, R11 ;  /* 0x0000000108047824 */ /* 0x000fe200078e020b */
[----:B------:R-:W-:Y:S01]  /*e8a0*/  IADD3 R18, P4, R18, UR20, RZ ;  /* 0x0000001412127c10 */ /* 0x000fe2000ff9e0ff */
[----:B------:R-:W-:Y:S01]  /*e8b0*/  ULDC.64 UR4, c[0x0][0x650] ;  /* 0x0001940000047ab9 */ /* 0x000fe20000000a00 */
[----:B------:R-:W-:Y:S01]  /*e8c0*/  BSSY B1, `(.L_x_373) ;  /* 0x000006f000017945 */ /* 0x000fe20003800000 */
[----:B------:R-:W-:Y:S01]  /*e8d0*/  IMAD.MOV.U32 R7, RZ, RZ, -0x1 ;  /* 0xffffffffff077424 */ /* 0x000fe200078e00ff */
[----:B------:R-:W-:Y:S01]  /*e8e0*/  SHF.R.U32.HI R2, RZ, 0x1, R4 ;  /* 0x00000001ff027819 */ /* 0x000fe20000011604 */
[----:B------:R-:W-:Y:S01]  /*e8f0*/  IMAD.MOV.U32 R13, RZ, RZ, -0x1 ;  /* 0xffffffffff0d7424 */ /* 0x000fe200078e00ff */
[----:B------:R-:W-:Y:S02]  /*e900*/  ISETP.GT.U32.AND P1, PT, R4, 0xd, PT ;  /* 0x0000000d0400780c */ /* 0x000fe40003f24070 */
[----:B------:R-:W-:-:S02]  /*e910*/  IADD3.X R17, R17, UR13, RZ, P4, !PT ;  /* 0x0000000d11117c10 */ /* 0x000fc4000a7fe4ff */
[----:B------:R-:W-:Y:S01]  /*e920*/  ISETP.LT.U32.AND P1, PT, R8, 0xe, P1 ;  /* 0x0000000e0800780c */ /* 0x000fe20000f21070 */
[----:B------:R-:W0:Y:S01]  /*e930*/  @P3 S2R R6, SR_CgaCtaId ;  /* 0x0000000000063919 */ /* 0x000e220000008800 */
[----:B------:R-:W-:Y:S02]  /*e940*/  @P3 MOV R3, 0x400 ;  /* 0x0000040000033802 */ /* 0x000fe40000000f00 */
[----:B------:R-:W-:Y:S02]  /*e950*/  PRMT R12, RZ, 0x7610, R12 ;  /* 0x00007610ff0c7816 */ /* 0x000fe4000000000c */
[----:B0-----:R-:W-:Y:S01]  /*e960*/  @P3 LEA R6, R6, R3, 0x18 ;  /* 0x0000000306063211 */ /* 0x001fe200078ec0ff */
[----:B------:R-:W-:-:S03]  /*e970*/  IMAD.WIDE.U32 R2, R2, -0x6db6db6d, RZ ;  /* 0x9249249302027825 */ /* 0x000fc600078e00ff */
[----:B------:R0:W-:Y:S01]  /*e980*/  @P3 SYNCS.ARRIVE.TRANS64.A1T0 RZ, [R6+URZ+0xf8], RZ ;  /* 0x0000f8ff06ff39a7 */ /* 0x0001e2000810003f */
[----:B------:R-:W-:Y:S02]  /*e990*/  ISETP.GE.U32.AND P3, PT, R8, 0xe, PT ;  /* 0x0000000e0800780c */ /* 0x000fe40003f66070 */
[----:B------:R-:W-:Y:S02]  /*e9a0*/  SHF.R.U32.HI R5, RZ, 0x2, R3 ;  /* 0x00000002ff057819 */ /* 0x000fe40000011603 */
[----:B------:R-:W-:Y:S02]  /*e9b0*/  SEL R3, RZ, 0x1, !P1 ;  /* 0x00000001ff037807 */ /* 0x000fe40004800000 */
[----:B------:R-:W-:Y:S01]  /*e9c0*/  ISETP.GE.U32.AND P1, PT, R18, UR4, PT ;  /* 0x0000000412007c0c */ /* 0x000fe2000bf26070 */
[----:B------:R-:W-:Y:S01]  /*e9d0*/  IMAD R11, R5, -0xe, R4 ;  /* 0xfffffff2050b7824 */ /* 0x000fe200078e0204 */
[----:B------:R-:W-:Y:S01]  /*e9e0*/  LOP3.LUT R0, R0, R3, RZ, 0x3c, !PT ;  /* 0x0000000300007212 */ /* 0x000fe200078e3cff */
[----:B0-----:R-:W-:Y:S01]  /*e9f0*/  IMAD.MOV.U32 R6, RZ, RZ, -0x1 ;  /* 0xffffffffff067424 */ /* 0x001fe200078e00ff */
[----:B------:R-:W-:-:S02]  /*ea00*/  ISETP.GE.U32.AND.EX P1, PT, R17, UR5, PT, P1 ;  /* 0x0000000511007c0c */ /* 0x000fc4000bf26110 */
[----:B------:R-:W-:Y:S02]  /*ea10*/  PRMT R2, RZ, 0x7610, R2 ;  /* 0x00007610ff027816 */ /* 0x000fe40000000002 */
[----:B------:R-:W-:-:S09]  /*ea20*/  @P3 LOP3.LUT R0, R0, 0x1, R5, 0x78, !PT ;  /* 0x0000000100003812 */ /* 0x000fd200078e7805 */
[----:B------:R-:W-:Y:S05]  /*ea30*/  @P1 BRA `(.L_x_374) ;  /* 0x00000004005c1947 */ /* 0x000fea0003800000 */
[----:B------:R-:W-:Y:S01]  /*ea40*/  ULDC.64 UR4, c[0x0][0x628] ;  /* 0x00018a0000047ab9 */ /* 0x000fe20000000a00 */
[----:B------:R-:W0:Y:S01]  /*ea50*/  S2R R14, SR_CTAID.X ;  /* 0x00000000000e7919 */ /* 0x000e220000002500 */
[----:B------:R-:W-:Y:S01]  /*ea60*/  ISETP.NE.U32.AND P1, PT, RZ, UR4, PT ;  /* 0x00000004ff007c0c */ /* 0x000fe2000bf25070 */
[----:B------:R-:W-:Y:S01]  /*ea70*/  ULDC UR7, c[0x0][0x630] ;  /* 0x00018c0000077ab9 */ /* 0x000fe20000000800 */
[----:B------:R-:W-:Y:S01]  /*ea80*/  IMAD.MOV.U32 R2, RZ, RZ, R18 ;  /* 0x000000ffff027224 */ /* 0x000fe200078e0012 */
[----:B------:R-:W1:Y:S01]  /*ea90*/  S2R R13, SR_CTAID.Y ;  /* 0x00000000000d7919 */ /* 0x000e620000002600 */
[----:B------:R-:W-:Y:S01]  /*eaa0*/  ISETP.NE.AND.EX P1, PT, RZ, UR5, PT, P1 ;  /* 0x00000005ff007c0c */ /* 0x000fe2000bf25310 */
[----:B------:R-:W-:-:S12]  /*eab0*/  IMAD.MOV.U32 R3, RZ, RZ, R17 ;  /* 0x000000ffff037224 */ /* 0x000fd800078e0011 */
[----:B------:R-:W-:Y:S05]  /*eac0*/  @!P1 BRA `(.L_x_375) ;  /* 0x0000000000289947 */ /* 0x000fea0003800000 */
[----:B------:R-:W-:Y:S02]  /*ead0*/  ULDC UR6, c[0x0][0x634] ;  /* 0x00018d0000067ab9 */ /* 0x000fe40000000800 */
[----:B------:R-:W-:-:S04]  /*eae0*/  IADD3 R7, P1, R18, UR6, RZ ;  /* 0x0000000612077c10 */ /* 0x000fc8000ff3e0ff */
[----:B------:R-:W-:-:S05]  /*eaf0*/  IADD3.X R15, RZ, R17, RZ, P1, !PT ;  /* 0x00000011ff0f7210 */ /* 0x000fca0000ffe4ff */
[----:B------:R-:W-:-:S04]  /*eb00*/  IMAD.WIDE.U32 R4, R15, UR4, RZ ;  /* 0x000000040f047c25 */ /* 0x000fc8000f8e00ff */
[----:B------:R-:W-:-:S04]  /*eb10*/  IMAD.WIDE.U32 R4, P1, R7, UR5, R4 ;  /* 0x0000000507047c25 */ /* 0x000fc8000f820004 */
[----:B------:R-:W-:-:S04]  /*eb20*/  IMAD.WIDE.U32 R6, R7, UR4, RZ ;  /* 0x0000000407067c25 */ /* 0x000fc8000f8e00ff */
[----:B------:R-:W-:Y:S01]  /*eb30*/  IMAD.X R3, RZ, RZ, RZ, P1 ;  /* 0x000000ffff037224 */ /* 0x000fe200008e06ff */
[----:B------:R-:W-:Y:S01]  /*eb40*/  IADD3 RZ, P1, R7, R4, RZ ;  /* 0x0000000407ff7210 */ /* 0x000fe20007f3e0ff */
[----:B------:R-:W-:-:S04]  /*eb50*/  IMAD.MOV.U32 R2, RZ, RZ, R5 ;  /* 0x000000ffff027224 */ /* 0x000fc800078e0005 */
[----:B------:R-:W-:-:S08]  /*eb60*/  IMAD.WIDE.U32.X R2, R15, UR5, R2, P1 ;  /* 0x000000050f027c25 */ /* 0x000fd000088e0402 */
.L_x_375:
[--C-:B------:R-:W-:Y:S01]  /*eb70*/  SHF.R.U64 R6, R2, UR7, R3.reuse ;  /* 0x0000000702067c19 */ /* 0x100fe20008001203 */
[----:B------:R-:W-:Y:S01]  /*eb80*/  ULDC.64 UR4, c[0x0][0x620] ;  /* 0x0001880000047ab9 */ /* 0x000fe20000000a00 */
[----:B------:R-:W-:Y:S01]  /*eb90*/  SHF.R.U32.HI R2, RZ, UR7, R3 ;  /* 0x00000007ff027c19 */ /* 0x000fe20008011603 */
[----:B------:R-:W-:Y:S01]  /*eba0*/  IMAD.MOV.U32 R3, RZ, RZ, R17 ;  /* 0x000000ffff037224 */ /* 0x000fe200078e0011 */
[----:B------:R-:W-:Y:S01]  /*ebb0*/  IADD3 R5, P1, RZ, -R6, RZ ;  /* 0x80000006ff057210 */ /* 0x000fe20007f3e0ff */
[----:B------:R-:W2:Y:S01]  /*ebc0*/  LDC R25, c[0x0][0x144] ;  /* 0x00005100ff197b82 */ /* 0x000ea20000000800 */
[----:B0-----:R-:W-:Y:S01]  /*ebd0*/  I2FP.F32.U32 R7, R14 ;  /* 0x0000000e00077245 */ /* 0x001fe20000201000 */
[----:B------:R-:W-:Y:S01]  /*ebe0*/  ULDC.64 UR8, c[0x0][0x640] ;  /* 0x0001900000087ab9 */ /* 0x000fe20000000a00 */
[----:B------:R-:W-:Y:S01]  /*ebf0*/  ULDC UR6, c[0x0][0x608] ;  /* 0x0001820000067ab9 */ /* 0x000fe20000000800 */
[----:B------:R-:W-:Y:S01]  /*ec00*/  IMAD.X R2, RZ, RZ, ~R2, P1 ;  /* 0x000000ffff027224 */ /* 0x000fe200008e0e02 */
[----:B------:R-:W-:-:S03]  /*ec10*/  ISETP.NE.U32.AND P1, PT, RZ, UR8, PT ;  /* 0x00000008ff007c0c */ /* 0x000fc6000bf25070 */
[----:B------:R-:W-:Y:S01]  /*ec20*/  IMAD R4, R2, UR4, RZ ;  /* 0x0000000402047c24 */ /* 0x000fe2000f8e02ff */
[----:B------:R-:W0:Y:S01]  /*ec30*/  LDC R20, c[0x0][0x148] ;  /* 0x00005200ff147b82 */ /* 0x000e220000000800 */
[----:B------:R-:W-:Y:S01]  /*ec40*/  IMAD.MOV.U32 R2, RZ, RZ, R18 ;  /* 0x000000ffff027224 */ /* 0x000fe200078e0012 */
[----:B------:R-:W-:-:S03]  /*ec50*/  ISETP.NE.AND.EX P1, PT, RZ, UR9, PT, P1 ;  /* 0x00000009ff007c0c */ /* 0x000fc6000bf25310 */
[----:B------:R-:W-:Y:S01]  /*ec60*/  IMAD.WIDE.U32 R2, R5, UR4, R2 ;  /* 0x0000000405027c25 */ /* 0x000fe2000f8e0002 */
[----:B------:R-:W-:-:S03]  /*ec70*/  ULDC UR4, c[0x0][0x150] ;  /* 0x0000540000047ab9 */ /* 0x000fc60000000800 */
[----:B------:R-:W-:Y:S02]  /*ec80*/  IMAD R5, R5, UR5, R4 ;  /* 0x0000000505057c24 */ /* 0x000fe4000f8e0204 */
[----:B------:R-:W-:Y:S01]  /*ec90*/  FMUL R4, R7, UR4 ;  /* 0x0000000407047c20 */ /* 0x000fe20008400000 */
[----:B------:R-:W-:Y:S01]  /*eca0*/  ULDC UR4, c[0x0][0x618] ;  /* 0x0001860000047ab9 */ /* 0x000fe20000000800 */
[----:B------:R-:W-:Y:S01]  /*ecb0*/  ULDC UR5, c[0x0][0x154] ;  /* 0x0000550000057ab9 */ /* 0x000fe20000000800 */
[----:B------:R-:W-:-:S03]  /*ecc0*/  IMAD.IADD R3, R3, 0x1, R5 ;  /* 0x0000000103037824 */ /* 0x000fc600078e0205 */
[----:B------:R-:W3:Y:S02]  /*ecd0*/  F2I.U32.TRUNC.NTZ R4, R4 ;  /* 0x0000000400047305 */ /* 0x000ee4000020f000 */
[----:B------:R-:W-:Y:S02]  /*ece0*/  SHF.R.U64 R7, R2, UR4, R3 ;  /* 0x0000000402077c19 */ /* 0x000fe40008001203 */
[----:B-1----:R-:W-:-:S05]  /*ecf0*/  I2FP.F32.U32 R2, R13 ;  /* 0x0000000d00027245 */ /* 0x002fca0000201000 */
[----:B------:R-:W-:Y:S01]  /*ed00*/  FMUL R21, R2, UR5 ;  /* 0x0000000502157c20 */ /* 0x000fe20008400000 */
[----:B------:R-:W-:Y:S01]  /*ed10*/  SHF.R.U32.HI R2, RZ, UR4, R3 ;  /* 0x00000004ff027c19 */ /* 0x000fe20008011603 */
[----:B------:R-:W-:-:S03]  /*ed20*/  ULDC UR4, c[0x0][0x658] ;  /* 0x0001960000047ab9 */ /* 0x000fc60000000800 */
[--C-:B------:R-:W-:Y:S01]  /*ed30*/  SHF.R.U64 R19, R7, UR6, R2.reuse ;  /* 0x0000000607137c19 */ /* 0x100fe20008001202 */
[----:B------:R-:W1:Y:S01]  /*ed40*/  F2I.U32.TRUNC.NTZ R21, R21 ;  /* 0x0000001500157305 */ /* 0x000e62000020f000 */
[----:B------:R-:W-:Y:S01]  /*ed50*/  SHF.R.U32.HI R2, RZ, UR6, R2 ;  /* 0x00000006ff027c19 */ /* 0x000fe20008011602 */
[----:B---3--:R-:W-:-:S03]  /*ed60*/  IMAD.MOV R4, RZ, RZ, -R4 ;  /* 0x000000ffff047224 */ /* 0x008fc600078e0a04 */
[----:B------:R-:W-:Y:S01]  /*ed70*/  SHF.R.U32.HI R23, RZ, UR4, R2 ;  /* 0x00000004ff177c19 */ /* 0x000fe20008011602 */
[----:B--2---:R-:W-:Y:S01]  /*ed80*/  IMAD R14, R25, R4, R14 ;  /* 0x00000004190e7224 */ /* 0x004fe200078e020e */
[----:B------:R-:W-:-:S03]  /*ed90*/  SHF.R.U64 R15, R19, UR4, R2 ;  /* 0x00000004130f7c19 */ /* 0x000fc60008001202 */
[----:B------:R-:W-:Y:S01]  /*eda0*/  IMAD.MOV.U32 R3, RZ, RZ, R23 ;  /* 0x000000ffff037224 */ /* 0x000fe200078e0017 */
[----:B------:R-:W-:Y:S01]  /*edb0*/  MOV R2, R15 ;  /* 0x0000000f00027202 */ /* 0x000fe20000000f00 */
[----:B------:R-:W-:Y:S06]  /*edc0*/  @!P1 BRA `(.L_x_376) ;  /* 0x0000000000289947 */ /* 0x000fec0003800000 */
[----:B------:R-:W-:Y:S02]  /*edd0*/  ULDC UR4, c[0x0][0x64c] ;  /* 0x0001930000047ab9 */ /* 0x000fe40000000800 */
[----:B------:R-:W-:-:S05]  /*ede0*/  IADD3 R3, P1, R15, UR4, RZ ;  /* 0x000000040f037c10 */ /* 0x000fca000ff3e0ff */
[----:B------:R-:W-:-:S04]  /*edf0*/  IMAD.X R23, RZ, RZ, R23, P1 ;  /* 0x000000ffff177224 */ /* 0x000fc800008e0617 */
[----:B------:R-:W-:-:S04]  /*ee00*/  IMAD.WIDE.U32 R4, R23, UR8, RZ ;  /* 0x0000000817047c25 */ /* 0x000fc8000f8e00ff */
[----:B------:R-:W-:-:S04]  /*ee10*/  IMAD.WIDE.U32 R4, P1, R3, UR9, R4 ;  /* 0x0000000903047c25 */ /* 0x000fc8000f820004 */
[----:B------:R-:W-:-:S04]  /*ee20*/  IMAD.WIDE.U32 R2, R3, UR8, RZ ;  /* 0x0000000803027c25 */ /* 0x000fc8000f8e00ff */
[----:B------:R-:W-:Y:S01]  /*ee30*/  IMAD.MOV.U32 R2, RZ, RZ, R5 ;  /* 0x000000ffff027224 */ /* 0x000fe200078e0005 */
[----:B------:R-:W-:Y:S01]  /*ee40*/  IADD3 RZ, P3, R3, R4, RZ ;  /* 0x0000000403ff7210 */ /* 0x000fe20007f7e0ff */
[----:B------:R-:W-:-:S04]  /*ee50*/  IMAD.X R3, RZ, RZ, RZ, P1 ;  /* 0x000000ffff037224 */ /* 0x000fc800008e06ff */
[----:B------:R-:W-:-:S08]  /*ee60*/  IMAD.WIDE.U32.X R2, R23, UR9, R2, P3 ;  /* 0x0000000917027c25 */ /* 0x000fd000098e0402 */
.L_x_376:
[----:B------:R-:W2:Y:S01]  /*ee70*/  LDC R4, c[0x0][0x65c] ;  /* 0x00019700ff047b82 */ /* 0x000ea20000000800 */
[----:B------:R-:W-:Y:S01]  /*ee80*/  ULDC UR4, c[0x0][0x648] ;  /* 0x0001920000047ab9 */ /* 0x000fe20000000800 */
[----:B------:R-:W-:Y:S01]  /*ee90*/  LOP3.LUT R19, R19, UR17, RZ, 0xc0, !PT ;  /* 0x0000001113137c12 */ /* 0x000fe2000f8ec0ff */
[----:B-1----:R-:W-:Y:S01]  /*eea0*/  IMAD.MOV R21, RZ, RZ, -R21 ;  /* 0x000000ffff157224 */ /* 0x002fe200078e0a15 */
[----:B------:R-:W-:Y:S01]  /*eeb0*/  SHF.R.U64 R2, R2, UR4, R3 ;  /* 0x0000000402027c19 */ /* 0x000fe20008001203 */
[----:B------:R-:W-:Y:S01]  /*eec0*/  ULDC UR4, c[0x0][0x638] ;  /* 0x00018e0000047ab9 */ /* 0x000fe20000000800 */
[----:B------:R-:W-:Y:S01]  /*eed0*/  ULDC UR5, c[0x0][0x610] ;  /* 0x0001840000057ab9 */ /* 0x000fe20000000800 */
[----:B------:R-:W-:Y:S02]  /*eee0*/  IMAD.MOV.U32 R3, RZ, RZ, 0x1 ;  /* 0x00000001ff037424 */ /* 0x000fe400078e00ff */
[----:B------:R-:W-:Y:S01]  /*eef0*/  IMAD R19, R2, UR18, R19 ;  /* 0x0000001202137c24 */ /* 0x000fe2000f8e0213 */
[----:B--2---:R-:W-:Y:S01]  /*ef00*/  ISETP.NE.AND P1, PT, R4, 0x1, PT ;  /* 0x000000010400780c */ /* 0x004fe20003f25270 */
[----:B------:R-:W-:Y:S01]  /*ef10*/  IMAD.MOV R4, RZ, RZ, -R2 ;  /* 0x000000ffff047224 */ /* 0x000fe200078e0a02 */
[----:B------:R-:W-:-:S03]  /*ef20*/  LOP3.LUT R2, R7, UR16, RZ, 0xc0, !PT ;  /* 0x0000001007027c12 */ /* 0x000fc6000f8ec0ff */
[----:B------:R-:W-:Y:S01]  /*ef30*/  IMAD R15, R4, UR4, R15 ;  /* 0x00000004040f7c24 */ /* 0x000fe2000f8e020f */
[----:B------:R-:W-:-:S03]  /*ef40*/  ULDC UR4, c[0x0][0x600] ;  /* 0x0001800000047ab9 */ /* 0x000fc60000000800 */
[--C-:B------:R-:W-:Y:S01]  /*ef50*/  IMAD R15, R15, UR4, R2.reuse ;  /* 0x000000040f0f7c24 */ /* 0x100fe2000f8e0202 */
[----:B------:R-:W-:-:S03]  /*ef60*/  PRMT R2, R3, 0x7610, R2 ;  /* 0x0000761003027816 */ /* 0x000fc60000000002 */
[----:B0-----:R-:W-:-:S04]  /*ef70*/  @P1 IMAD R14, R20, R21, R13 ;  /* 0x00000015140e1224 */ /* 0x001fc800078e020d */
[----:B------:R-:W-:-:S05]  /*ef80*/  IMAD R14, R19, UR5, R14 ;  /* 0x00000005130e7c24 */ /* 0x000fca000f8e020e */
[----:B------:R-:W-:Y:S02]  /*ef90*/  SEL R13, R15, R14, !P1 ;  /* 0x0000000e0f0d7207 */ /* 0x000fe40004800000 */
[----:B------:R-:W-:-:S07]  /*efa0*/  SEL R7, R14, R15, !P1 ;  /* 0x0000000f0e077207 */ /* 0x000fce0004800000 */
.L_x_374:
[----:B------:R-:W-:Y:S05]  /*efb0*/  BSYNC B1 ;  /* 0x0000000000017941 */ /* 0x000fea0003800000 */
.L_x_373:
[----:B------:R-:W-:-:S13]  /*efc0*/  LOP3.LUT P1, RZ, R2, 0xff, RZ, 0xc0, !PT ;  /* 0x000000ff02ff7812 */ /* 0x000fda000782c0ff */
[----:B------:R-:W-:Y:S05]  /*efd0*/  @P1 BRA `(.L_x_377) ;  /* 0xfffffff400381947 */ /* 0x000fea000383ffff */
[----:B------:R-:W-:Y:S05]  /*efe0*/  BSYNC B0 ;  /* 0x0000000000007941 */ /* 0x000fea0003800000 */
.L_x_365:
[----:B------:R-:W-:-:S03]  /*eff0*/  UMOV UR4, 0xffffffff ;  /* 0xffffffff00047882 */ /* 0x000fc60000000000 */
[----:B------:R-:W-:Y:S05]  /*f000*/  BRA.DIV UR4, `(.L_x_378) ;  /* 0x0000000a04807947 */ /* 0x000fea000b800000 */
[----:B------:R-:W-:-:S13]  /*f010*/  ELECT P6, URZ, PT ;  /* 0x00000000003f782f */ /* 0x000fda00038c0000 */
.L_x_402:
[----:B------:R-:W-:Y:S04]  /*f020*/  BSSY B0, `(.L_x_379) ;  /* 0x0000085000007945 */ /* 0x000fe80003800000 */
[----:B------:R-:W-:Y:S05]  /*f030*/  @!P6 BRA `(.L_x_380) ;  /* 0x00000008000ce947 */ /* 0x000fea0003800000 */
[----:B------:R-:W-:-:S04]  /*f040*/  LOP3.LUT R16, R16, 0x2, RZ, 0xfc, !PT ;  /* 0x0000000210107812 */ /* 0x000fc800078efcff */
[----:B------:R-:W-:-:S13]  /*f050*/  ISETP.NE.AND P0, PT, R16, 0x3, PT ;  /* 0x000000031000780c */ /* 0x000fda0003f05270 */
[----:B------:R-:W-:Y:S05]  /*f060*/  @!P0 BRA `(.L_x_381) ;  /* 0x0000000000048947 */ /* 0x000fea0003800000 */
[----:B------:R-:W-:Y:S01]  /*f070*/  BPT.TRAP 0x1 ;  /* 0x000000040000795c */ /* 0x000fe20000300000 */
.L_x_381:
[----:B------:R-:W0:Y:S01]  /*f080*/  S2R R3, SR_CgaCtaId ;  /* 0x0000000000037919 */ /* 0x000e220000008800 */
[----:B------:R-:W-:Y:S02]  /*f090*/  MOV R2, 0x400 ;  /* 0x0000040000027802 */ /* 0x000fe40000000f00 */
[----:B------:R-:W-:Y:S02]  /*f0a0*/  SHF.L.U32 R4, R0, 0x1f, RZ ;  /* 0x0000001f00047819 */ /* 0x000fe400000006ff */
[----:B0-----:R-:W-:-:S04]  /*f0b0*/  LEA R2, R3, R2, 0x18 ;  /* 0x0000000203027211 */ /* 0x001fc800078ec0ff */
[----:B------:R-:W-:-:S05]  /*f0c0*/  IADD3 R2, R2, 0x70, RZ ;  /* 0x0000007002027810 */ /* 0x000fca0007ffe0ff */
[C---:B------:R-:W-:Y:S02]  /*f0d0*/  IMAD R7, R11.reuse, 0x8, R2 ;  /* 0x000000080b077824 */ /* 0x040fe400078e0202 */
[----:B------:R-:W-:Y:S02]  /*f0e0*/  VIADD R11, R11, 0x1 ;  /* 0x000000010b0b7836 */ /* 0x000fe40000000000 */
[----:B------:R-:W0:Y:S03]  /*f0f0*/  SYNCS.PHASECHK.TRANS64.TRYWAIT P0, [R7+URZ], R4 ;  /* 0x00000004070075a7 */ /* 0x000e26000800017f */
[----:B------:R-:W-:-:S04]  /*f100*/  ISETP.NE.AND P1, PT, R11, 0xe, PT ;  /* 0x0000000e0b00780c */ /* 0x000fc80003f25270 */
[----:B------:R-:W-:Y:S02]  /*f110*/  SEL R3, RZ, 0x1, P1 ;  /* 0x00000001ff037807 */ /* 0x000fe40000800000 */
[----:B------:R-:W-:Y:S02]  /*f120*/  SEL R11, R11, RZ, P1 ;  /* 0x000000ff0b0b7207 */ /* 0x000fe40000800000 */
[----:B------:R-:W-:-:S03]  /*f130*/  LOP3.LUT R6, R0, R3, RZ, 0x3c, !PT ;  /* 0x0000000300067212 */ /* 0x000fc600078e3cff */
[----:B------:R-:W-:Y:S01]  /*f140*/  IMAD R8, R11, 0x8, R2 ;  /* 0x000000080b087824 */ /* 0x000fe200078e0202 */
[----:B------:R-:W-:Y:S01]  /*f150*/  SHF.L.U32 R5, R6, 0x1f, RZ ;  /* 0x0000001f06057819 */ /* 0x000fe200000006ff */
[----:B0-----:R-:W-:Y:S06]  /*f160*/  @!P0 BRA `(.L_x_382) ;  /* 0x0000000800488947 */ /* 0x001fec0003800000 */
.L_x_403:
[----:B------:R-:W1:Y:S01]  /*f170*/  SYNCS.PHASECHK.TRANS64.TRYWAIT P0, [R8+URZ], R5 ;  /* 0x00000005080075a7 */ /* 0x000e62000800017f */
[----:B------:R-:W-:-:S05]  /*f180*/  VIADD R0, R11, 0x1 ;  /* 0x000000010b007836 */ /* 0x000fca0000000000 */
[----:B------:R-:W-:-:S04]  /*f190*/  ISETP.NE.AND P1, PT, R0, 0xe, PT ;  /* 0x0000000e0000780c */ /* 0x000fc80003f25270 */
[----:B------:R-:W-:Y:S02]  /*f1a0*/  SEL R3, RZ, 0x1, P1 ;  /* 0x00000001ff037807 */ /* 0x000fe40000800000 */
[----:B0-----:R-:W-:Y:S02]  /*f1b0*/  SEL R7, R0, RZ, P1 ;  /* 0x000000ff00077207 */ /* 0x001fe40000800000 */
[----:B------:R-:W-:-:S03]  /*f1c0*/  LOP3.LUT R6, R6, R3, RZ, 0x3c, !PT ;  /* 0x0000000306067212 */ /* 0x000fc600078e3cff */
[----:B------:R-:W-:Y:S01]  /*f1d0*/  IMAD R9, R7, 0x8, R2 ;  /* 0x0000000807097824 */ /* 0x000fe200078e0202 */
[----:B------:R-:W-:Y:S01]  /*f1e0*/  SHF.L.U32 R4, R6, 0x1f, RZ ;  /* 0x0000001f06047819 */ /* 0x000fe200000006ff */
[----:B-1----:R-:W-:Y:S06]  /*f1f0*/  @!P0 BRA `(.L_x_383) ;  /* 0x0000000800388947 */ /* 0x002fec0003800000 */
.L_x_404:
[----:B------:R-:W1:Y:S01]  /*f200*/  SYNCS.PHASECHK.TRANS64.TRYWAIT P0, [R9+URZ], R4 ;  /* 0x00000004090075a7 */ /* 0x000e62000800017f */
[----:B------:R-:W-:-:S05]  /*f210*/  VIADD R0, R7, 0x1 ;  /* 0x0000000107007836 */ /* 0x000fca0000000000 */
[----:B------:R-:W-:-:S04]  /*f220*/  ISETP.NE.AND P1, PT, R0, 0xe, PT ;  /* 0x0000000e0000780c */ /* 0x000fc80003f25270 */
[----:B------:R-:W-:Y:S02]  /*f230*/  SEL R3, RZ, 0x1, P1 ;  /* 0x00000001ff037807 */ /* 0x000fe40000800000 */
[----:B------:R-:W-:Y:S02]  /*f240*/  SEL R7, R0, RZ, P1 ;  /* 0x000000ff00077207 */ /* 0x000fe40000800000 */
[----:B------:R-:W-:-:S03]  /*f250*/  LOP3.LUT R6, R6, R3, RZ, 0x3c, !PT ;  /* 0x0000000306067212 */ /* 0x000fc600078e3cff */
[----:B0-----:R-:W-:Y:S01]  /*f260*/  IMAD R8, R7, 0x8, R2 ;  /* 0x0000000807087824 */ /* 0x001fe200078e0202 */
[----:B------:R-:W-:Y:S01]  /*f270*/  SHF.L.U32 R5, R6, 0x1f, RZ ;  /* 0x0000001f06057819 */ /* 0x000fe200000006ff */
[----:B-1----:R-:W-:Y:S06]  /*f280*/  @!P0 BRA `(.L_x_384) ;  /* 0x0000000800288947 */ /* 0x002fec0003800000 */
.L_x_405:
[----:B------:R-:W1:Y:S01]  /*f290*/  SYNCS.PHASECHK.TRANS64.TRYWAIT P0, [R8+URZ], R5 ;  /* 0x00000005080075a7 */ /* 0x000e62000800017f */
[----:B------:R-:W-:-:S04]  /*f2a0*/  IADD3 R0, R7, 0x1, RZ ;  /* 0x0000000107007810 */ /* 0x000fc80007ffe0ff */
[----:B------:R-:W-:-:S04]  /*f2b0*/  ISETP.NE.AND P1, PT, R0, 0xe, PT ;  /* 0x0000000e0000780c */ /* 0x000fc80003f25270 */
[----:B------:R-:W-:Y:S02]  /*f2c0*/  SEL R3, RZ, 0x1, P1 ;  /* 0x00000001ff037807 */ /* 0x000fe40000800000 */
[----:B------:R-:W-:Y:S02]  /*f2d0*/  SEL R7, R0, RZ, P1 ;  /* 0x000000ff00077207 */ /* 0x000fe40000800000 */
[----:B------:R-:W-:-:S03]  /*f2e0*/  LOP3.LUT R6, R6, R3, RZ, 0x3c, !PT ;  /* 0x0000000306067212 */ /* 0x000fc600078e3cff */
[----:B0-----:R-:W-:Y:S01]  /*f2f0*/  IMAD R9, R7, 0x8, R2 ;  /* 0x0000000807097824 */ /* 0x001fe200078e0202 */
[----:B------:R-:W-:Y:S01]  /*f300*/  SHF.L.U32 R4, R6, 0x1f, RZ ;  /* 0x0000001f06047819 */ /* 0x000fe200000006ff */
[----:B-1----:R-:W-:Y:S06]  /*f310*/  @!P0 BRA `(.L_x_385) ;  /* 0x0000000800188947 */ /* 0x002fec0003800000 */
.L_x_406:
        /* <DEDUP_REMOVED lines=9> */
.L_x_407:
        /* <DEDUP_REMOVED lines=9> */
.L_x_408:
        /* <DEDUP_REMOVED lines=9> */
.L_x_409:
        /* <DEDUP_REMOVED lines=9> */
.L_x_410:
        /* <DEDUP_REMOVED lines=9> */
.L_x_411:
        /* <DEDUP_REMOVED lines=9> */
.L_x_412:
        /* <DEDUP_REMOVED lines=9> */
.L_x_413:
[----:B------:R-:W1:Y:S01]  /*f710*/  SYNCS.PHASECHK.TRANS64.TRYWAIT P0, [R8+URZ], R5 ;  /* 0x00000005080075a7 */ /* 0x000e62000800017f */
[----:B------:R-:W-:-:S04]  /*f720*/  IADD3 R0, R7, 0x1, RZ ;  /* 0x0000000107007810 */ /* 0x000fc80007ffe0ff */
[----:B------:R-:W-:-:S04]  /*f730*/  ISETP.NE.AND P1, PT, R0, 0xe, PT ;  /* 0x0000000e0000780c */ /* 0x000fc80003f25270 */
[----:B------:R-:W-:Y:S02]  /*f740*/  SEL R3, RZ, 0x1, P1 ;  /* 0x00000001ff037807 */ /* 0x000fe40000800000 */
[----:B------:R-:W-:Y:S02]  /*f750*/  SEL R7, R0, RZ, P1 ;  /* 0x000000ff00077207 */ /* 0x000fe40000800000 */
[----:B0-----:R-:W-:-:S03]  /*f760*/  LOP3.LUT R9, R6, R3, RZ, 0x3c, !PT ;  /* 0x0000000306097212 */ /* 0x001fc600078e3cff */
[----:B------:R-:W-:Y:S01]  /*f770*/  IMAD R11, R7, 0x8, R2 ;  /* 0x00000008070b7824 */ /* 0x000fe200078e0202 */
[----:B------:R-:W-:Y:S01]  /*f780*/  SHF.L.U32 R6, R9, 0x1f, RZ ;  /* 0x0000001f09067819 */ /* 0x000fe200000006ff */
[----:B-1----:R-:W-:Y:S06]  /*f790*/  @!P0 BRA `(.L_x_393) ;  /* 0x0000000400988947 */ /* 0x002fec0003800000 */
.L_x_414:
[----:B------:R-:W1:Y:S01]  /*f7a0*/  SYNCS.PHASECHK.TRANS64.TRYWAIT P0, [R11+URZ], R6 ;  /* 0x000000060b0075a7 */ /* 0x000e62000800017f */
[----:B------:R-:W-:-:S05]  /*f7b0*/  VIADD R0, R7, 0x1 ;  /* 0x0000000107007836 */ /* 0x000fca0000000000 */
[----:B------:R-:W-:-:S04]  /*f7c0*/  ISETP.NE.AND P1, PT, R0, 0xe, PT ;  /* 0x0000000e0000780c */ /* 0x000fc80003f25270 */
[----:B------:R-:W-:Y:S02]  /*f7d0*/  SEL R4, RZ, 0x1, P1 ;  /* 0x00000001ff047807 */ /* 0x000fe40000800000 */
[----:B------:R-:W-:Y:S02]  /*f7e0*/  SEL R3, R0, RZ, P1 ;  /* 0x000000ff00037207 */ /* 0x000fe40000800000 */
[----:B------:R-:W-:Y:S01]  /*f7f0*/  LOP3.LUT R0, R9, R4, RZ, 0x3c, !PT ;  /* 0x0000000409007212 */ /* 0x000fe200078e3cff */
[----:B-1----:R-:W-:Y:S06]  /*f800*/  @!P0 BRA `(.L_x_394) ;  /* 0x0000000400908947 */ /* 0x002fec0003800000 */
.L_x_415:
[----:B------:R-:W-:Y:S01]  /*f810*/  IMAD R3, R3, 0x8, R2 ;  /* 0x0000000803037824 */ /* 0x000fe200078e0202 */
[----:B------:R-:W-:-:S07]  /*f820*/  SHF.L.U32 R0, R0, 0x1f, RZ ;  /* 0x0000001f00007819 */ /* 0x000fce00000006ff */
.L_x_395:
[----:B--2---:R2:W3:Y:S02]  /*f830*/  SYNCS.PHASECHK.TRANS64.TRYWAIT P0, [R3+URZ], R0 ;  /* 0x00000000030075a7 */ /* 0x0044e4000800017f */
[----:B---3--:R-:W-:Y:S05]  /*f840*/  @!P0 NANOSLEEP.SYNCS 0x989680 ;  /* 0x009896800000895d */ /* 0x008fea0003900000 */
[----:B------:R-:W3:Y:S02]  /*f850*/  @!P0 SYNCS.PHASECHK.TRANS64 P0, [R3+URZ], R0 ;  /* 0x00000000030085a7 */ /* 0x000ee4000800007f */
[----:B---3--:R-:W-:Y:S05]  /*f860*/  @!P0 BRA `(.L_x_395) ;  /* 0xfffffffc00f08947 */ /* 0x008fea000383ffff */
.L_x_380:
[----:B------:R-:W-:Y:S05]  /*f870*/  BSYNC B0 ;  /* 0x0000000000007941 */ /* 0x000fea0003800000 */
.L_x_379:
[----:B------:R-:W-:Y:S05]  /*f880*/  EXIT ;  /* 0x000000000000794d */ /* 0x000fea0003800000 */
.L_x_18:
[----:B---3--:R3:W4:Y:S02]  /*f890*/  SYNCS.PHASECHK.TRANS64.TRYWAIT P1, [R3+URZ], R0 ;  /* 0x00000000030075a7 */ /* 0x008724000802017f */
[----:B----4-:R-:W-:Y:S05]  /*f8a0*/  @!P1 NANOSLEEP.SYNCS 0x989680 ;  /* 0x009896800000995d */ /* 0x010fea0003900000 */
[----:B------:R-:W4:Y:S02]  /*f8b0*/  @!P1 SYNCS.PHASECHK.TRANS64 P1, [R3+URZ], R0 ;  /* 0x00000000030095a7 */ /* 0x000f24000802007f */
[----:B----4-:R-:W-:Y:S05]  /*f8c0*/  @!P1 BRA `(.L_x_18) ;  /* 0xfffffffc00f09947 */ /* 0x010fea000383ffff */
[----:B------:R-:W-:Y:S05]  /*f8d0*/  BRA `(.L_x_17) ;  /* 0xffffff1800b07947 */ /* 0x000fea000383ffff */
.L_x_23:
[----:B-1----:R-:W-:-:S04]  /*f8e0*/  IMAD.U32 R5, RZ, RZ, UR8 ;  /* 0x00000008ff057e24 */ /* 0x002fc8000f8e00ff */
[----:B------:R1:W2:Y:S03]  /*f8f0*/  SYNCS.PHASECHK.TRANS64.TRYWAIT P1, [R5+URZ], R4 ;  /* 0x00000004050075a7 */ /* 0x0002a6000802017f */
[----:B--2---:R-:W-:Y:S05]  /*f900*/  @!P1 NANOSLEEP.SYNCS 0x989680 ;  /* 0x009896800000995d */ /* 0x004fea0003900000 */
[----:B------:R-:W2:Y:S02]  /*f910*/  @!P1 SYNCS.PHASECHK.TRANS64 P1, [R5+URZ], R4 ;  /* 0x00000004050095a7 */ /* 0x000ea4000802007f */
[----:B--2---:R-:W-:Y:S05]  /*f920*/  @!P1 BRA `(.L_x_23) ;  /* 0xfffffffc00ec9947 */ /* 0x004fea000383ffff */
[----:B------:R-:W-:Y:S05]  /*f930*/  BRA `(.L_x_22) ;  /* 0xffffff2000f47947 */ /* 0x000fea000383ffff */
.L_x_366:
[----:B------:R-:W-:Y:S01]  /*f940*/  BSSY B1, `(.L_x_396) ;  /* 0x0000006000017945 */ /* 0x000fe20003800000 */
[----:B------:R-:W-:-:S07]  /*f950*/  IMAD.MOV.U32 R15, RZ, RZ, -0x1 ;  /* 0xffffffffff0f7424 */ /* 0x000fce00078e00ff */
[----:B------:R-:W-:Y:S05]  /*f960*/  WARPSYNC.COLLECTIVE R15, `(.L_x_397) ;  /* 0x000000000f0c7348 */ /* 0x000fea0003c00000 */
[----:B------:R-:W-:Y:S02]  /*f970*/  ELECT P6, UR62, PT ;  /* 0x00000000003e782f */ /* 0x000fe400038c0000 */
[----:B------:R-:W-:Y:S01]  /*f980*/  MOV R14, UR62 ;  /* 0x0000003e000e7c02 */ /* 0x000fe20008000f00 */
[----:B------:R-:W-:Y:S10]  /*f990*/  ENDCOLLECTIVE ;  /* 0x000000000000791b */ /* 0x000ff40003800000 */
.L_x_397:
[----:B------:R-:W-:Y:S05]  /*f9a0*/  BSYNC B1 ;  /* 0x0000000000017941 */ /* 0x000fea0003800000 */
.L_x_396:
[----:B------:R-:W-:Y:S05]  /*f9b0*/  BRA `(.L_x_398) ;  /* 0xffffffe800cc7947 */ /* 0x000fea000383ffff */
.L_x_369:
[----:B0-----:R0:W1:Y:S02]  /*f9c0*/  SYNCS.PHASECHK.TRANS64.TRYWAIT P1, [R14+URZ+0x70], R5 ;  /* 0x000070050e0075a7 */ /* 0x001064000802017f */
[----:B-1----:R-:W-:Y:S05]  /*f9d0*/  @!P1 NANOSLEEP.SYNCS 0x989680 ;  /* 0x009896800000995d */ /* 0x002fea0003900000 */
[----:B------:R-:W1:Y:S02]  /*f9e0*/  @!P1 SYNCS.PHASECHK.TRANS64 P1, [R14+URZ+0x70], R5 ;  /* 0x000070050e0095a7 */ /* 0x000e64000802007f */
[----:B-1----:R-:W-:Y:S05]  /*f9f0*/  @!P1 BRA `(.L_x_369) ;  /* 0xfffffffc00f09947 */ /* 0x002fea000383ffff */
[----:B------:R-:W-:Y:S05]  /*fa00*/  BRA `(.L_x_399) ;  /* 0xffffffec00007947 */ /* 0x000fea000383ffff */
.L_x_378:
[----:B------:R-:W-:Y:S01]  /*fa10*/  BSSY B0, `(.L_x_400) ;  /* 0x0000006000007945 */ /* 0x000fe20003800000 */
[----:B------:R-:W-:-:S07]  /*fa20*/  IMAD.MOV.U32 R15, RZ, RZ, -0x1 ;  /* 0xffffffffff0f7424 */ /* 0x000fce00078e00ff */
[----:B------:R-:W-:Y:S05]  /*fa30*/  WARPSYNC.COLLECTIVE R15, `(.L_x_401) ;  /* 0x000000000f0c7348 */ /* 0x000fea0003c00000 */
[----:B------:R-:W-:Y:S02]  /*fa40*/  ELECT P6, UR62, PT ;  /* 0x00000000003e782f */ /* 0x000fe400038c0000 */
[----:B------:R-:W-:Y:S01]  /*fa50*/  MOV R14, UR62 ;  /* 0x0000003e000e7c02 */ /* 0x000fe20008000f00 */
[----:B------:R-:W-:Y:S10]  /*fa60*/  ENDCOLLECTIVE ;  /* 0x000000000000791b */ /* 0x000ff40003800000 */
.L_x_401:
[----:B------:R-:W-:Y:S05]  /*fa70*/  BSYNC B0 ;  /* 0x0000000000007941 */ /* 0x000fea0003800000 */
.L_x_400:
[----:B------:R-:W-:Y:S05]  /*fa80*/  BRA `(.L_x_402) ;  /* 0xfffffff400647947 */ /* 0x000fea000383ffff */
.L_x_382:
[----:B0-----:R0:W1:Y:S02]  /*fa90*/  SYNCS.PHASECHK.TRANS64.TRYWAIT P0, [R7+URZ], R4 ;  /* 0x00000004070075a7 */ /* 0x001064000800017f */
[----:B-1----:R-:W-:Y:S05]  /*faa0*/  @!P0 NANOSLEEP.SYNCS 0x989680 ;  /* 0x009896800000895d */ /* 0x002fea0003900000 */
[----:B------:R-:W1:Y:S02]  /*fab0*/  @!P0 SYNCS.PHASECHK.TRANS64 P0, [R7+URZ], R4 ;  /* 0x00000004070085a7 */ /* 0x000e64000800007f */
[----:B-1----:R-:W-:Y:S05]  /*fac0*/  @!P0 BRA `(.L_x_382) ;  /* 0xfffffffc00f08947 */ /* 0x002fea000383ffff */
[----:B------:R-:W-:Y:S05]  /*fad0*/  BRA `(.L_x_403) ;  /* 0xfffffff400a47947 */ /* 0x000fea000383ffff */
.L_x_383:
[----:B0-----:R0:W1:Y:S02]  /*fae0*/  SYNCS.PHASECHK.TRANS64.TRYWAIT P0, [R8+URZ], R5 ;  /* 0x00000005080075a7 */ /* 0x001064000800017f */
[----:B-1----:R-:W-:Y:S05]  /*faf0*/  @!P0 NANOSLEEP.SYNCS 0x989680 ;  /* 0x009896800000895d */ /* 0x002fea0003900000 */
[----:B------:R-:W1:Y:S02]  /*fb00*/  @!P0 SYNCS.PHASECHK.TRANS64 P0, [R8+URZ], R5 ;  /* 0x00000005080085a7 */ /* 0x000e64000800007f */
[----:B-1----:R-:W-:Y:S05]  /*fb10*/  @!P0 BRA `(.L_x_383) ;  /* 0xfffffffc00f08947 */ /* 0x002fea000383ffff */
[----:B------:R-:W-:Y:S05]  /*fb20*/  BRA `(.L_x_404) ;  /* 0xfffffff400b47947 */ /* 0x000fea000383ffff */
.L_x_384:
[----:B0-----:R0:W1:Y:S02]  /*fb30*/  SYNCS.PHASECHK.TRANS64.TRYWAIT P0, [R9+URZ], R4 ;  /* 0x00000004090075a7 */ /* 0x001064000800017f */
[----:B-1----:R-:W-:Y:S05]  /*fb40*/  @!P0 NANOSLEEP.SYNCS 0x989680 ;  /* 0x009896800000895d */ /* 0x002fea0003900000 */
[----:B------:R-:W1:Y:S02]  /*fb50*/  @!P0 SYNCS.PHASECHK.TRANS64 P0, [R9+URZ], R4 ;  /* 0x00000004090085a7 */ /* 0x000e64000800007f */
[----:B-1----:R-:W-:Y:S05]  /*fb60*/  @!P0 BRA `(.L_x_384) ;  /* 0xfffffffc00f08947 */ /* 0x002fea000383ffff */
[----:B------:R-:W-:Y:S05]  /*fb70*/  BRA `(.L_x_405) ;  /* 0xfffffff400c47947 */ /* 0x000fea000383ffff */
.L_x_385:
[----:B0-----:R0:W1:Y:S02]  /*fb80*/  SYNCS.PHASECHK.TRANS64.TRYWAIT P0, [R8+URZ], R5 ;  /* 0x00000005080075a7 */ /* 0x001064000800017f */
[----:B-1----:R-:W-:Y:S05]  /*fb90*/  @!P0 NANOSLEEP.SYNCS 0x989680 ;  /* 0x009896800000895d */ /* 0x002fea0003900000 */
[----:B------:R-:W1:Y:S02]  /*fba0*/  @!P0 SYNCS.PHASECHK.TRANS64 P0, [R8+URZ], R5 ;  /* 0x00000005080085a7 */ /* 0x000e64000800007f */
[----:B-1----:R-:W-:Y:S05]  /*fbb0*/  @!P0 BRA `(.L_x_385) ;  /* 0xfffffffc00f08947 */ /* 0x002fea000383ffff */
[----:B------:R-:W-:Y:S05]  /*fbc0*/  BRA `(.L_x_406) ;  /* 0xfffffff400d47947 */ /* 0x000fea000383ffff */
.L_x_386:
[----:B0-----:R0:W1:Y:S02]  /*fbd0*/  SYNCS.PHASECHK.TRANS64.TRYWAIT P0, [R9+URZ], R4 ;  /* 0x00000004090075a7 */ /* 0x001064000800017f */
[----:B-1----:R-:W-:Y:S05]  /*fbe0*/  @!P0 NANOSLEEP.SYNCS 0x989680 ;  /* 0x009896800000895d */ /* 0x002fea0003900000 */
[----:B------:R-:W1:Y:S02]  /*fbf0*/  @!P0 SYNCS.PHASECHK.TRANS64 P0, [R9+URZ], R4 ;  /* 0x00000004090085a7 */ /* 0x000e64000800007f */
[----:B-1----:R-:W-:Y:S05]  /*fc00*/  @!P0 BRA `(.L_x_386) ;  /* 0xfffffffc00f08947 */ /* 0x002fea000383ffff */
[----:B------:R-:W-:Y:S05]  /*fc10*/  BRA `(.L_x_407) ;  /* 0xfffffff400e47947 */ /* 0x000fea000383ffff */
.L_x_387:
[----:B0-----:R0:W1:Y:S02]  /*fc20*/  SYNCS.PHASECHK.TRANS64.TRYWAIT P0, [R8+URZ], R5 ;  /* 0x00000005080075a7 */ /* 0x001064000800017f */
[----:B-1----:R-:W-:Y:S05]  /*fc30*/  @!P0 NANOSLEEP.SYNCS 0x989680 ;  /* 0x009896800000895d */ /* 0x002fea0003900000 */
[----:B------:R-:W1:Y:S02]  /*fc40*/  @!P0 SYNCS.PHASECHK.TRANS64 P0, [R8+URZ], R5 ;  /* 0x00000005080085a7 */ /* 0x000e64000800007f */
[----:B-1----:R-:W-:Y:S05]  /*fc50*/  @!P0 BRA `(.L_x_387) ;  /* 0xfffffffc00f08947 */ /* 0x002fea000383ffff */
[----:B------:R-:W-:Y:S05]  /*fc60*/  BRA `(.L_x_408) ;  /* 0xfffffff400f47947 */ /* 0x000fea000383ffff */
.L_x_388:
[----:B0-----:R0:W1:Y:S02]  /*fc70*/  SYNCS.PHASECHK.TRANS64.TRYWAIT P0, [R9+URZ], R4 ;  /* 0x00000004090075a7 */ /* 0x001064000800017f */
[----:B-1----:R-:W-:Y:S05]  /*fc80*/  @!P0 NANOSLEEP.SYNCS 0x989680 ;  /* 0x009896800000895d */ /* 0x002fea0003900000 */
[----:B------:R-:W1:Y:S02]  /*fc90*/  @!P0 SYNCS.PHASECHK.TRANS64 P0, [R9+URZ], R4 ;  /* 0x00000004090085a7 */ /* 0x000e64000800007f */
[----:B-1----:R-:W-:Y:S05]  /*fca0*/  @!P0 BRA `(.L_x_388) ;  /* 0xfffffffc00f08947 */ /* 0x002fea000383ffff */
[----:B------:R-:W-:Y:S05]  /*fcb0*/  BRA `(.L_x_409) ;  /* 0xfffffff800047947 */ /* 0x000fea000383ffff */
.L_x_389:
[----:B0-----:R0:W1:Y:S02]  /*fcc0*/  SYNCS.PHASECHK.TRANS64.TRYWAIT P0, [R8+URZ], R5 ;  /* 0x00000005080075a7 */ /* 0x001064000800017f */
[----:B-1----:R-:W-:Y:S05]  /*fcd0*/  @!P0 NANOSLEEP.SYNCS 0x989680 ;  /* 0x009896800000895d */ /* 0x002fea0003900000 */
[----:B------:R-:W1:Y:S02]  /*fce0*/  @!P0 SYNCS.PHASECHK.TRANS64 P0, [R8+URZ], R5 ;  /* 0x00000005080085a7 */ /* 0x000e64000800007f */
[----:B-1----:R-:W-:Y:S05]  /*fcf0*/  @!P0 BRA `(.L_x_389) ;  /* 0xfffffffc00f08947 */ /* 0x002fea000383ffff */
[----:B------:R-:W-:Y:S05]  /*fd00*/  BRA `(.L_x_410) ;  /* 0xfffffff800147947 */ /* 0x000fea000383ffff */
.L_x_390:
[----:B0-----:R0:W1:Y:S02]  /*fd10*/  SYNCS.PHASECHK.TRANS64.TRYWAIT P0, [R9+URZ], R4 ;  /* 0x00000004090075a7 */ /* 0x001064000800017f */
[----:B-1----:R-:W-:Y:S05]  /*fd20*/  @!P0 NANOSLEEP.SYNCS 0x989680 ;  /* 0x009896800000895d */ /* 0x002fea0003900000 */
[----:B------:R-:W1:Y:S02]  /*fd30*/  @!P0 SYNCS.PHASECHK.TRANS64 P0, [R9+URZ], R4 ;  /* 0x00000004090085a7 */ /* 0x000e64000800007f */
[----:B-1----:R-:W-:Y:S05]  /*fd40*/  @!P0 BRA `(.L_x_390) ;  /* 0xfffffffc00f08947 */ /* 0x002fea000383ffff */
[----:B------:R-:W-:Y:S05]  /*fd50*/  BRA `(.L_x_411) ;  /* 0xfffffff800247947 */ /* 0x000fea000383ffff */
.L_x_391:
[----:B0-----:R0:W1:Y:S02]  /*fd60*/  SYNCS.PHASECHK.TRANS64.TRYWAIT P0, [R8+URZ], R5 ;  /* 0x00000005080075a7 */ /* 0x001064000800017f */
[----:B-1----:R-:W-:Y:S05]  /*fd70*/  @!P0 NANOSLEEP.SYNCS 0x989680 ;  /* 0x009896800000895d */ /* 0x002fea0003900000 */
[----:B------:R-:W1:Y:S02]  /*fd80*/  @!P0 SYNCS.PHASECHK.TRANS64 P0, [R8+URZ], R5 ;  /* 0x00000005080085a7 */ /* 0x000e64000800007f */
[----:B-1----:R-:W-:Y:S05]  /*fd90*/  @!P0 BRA `(.L_x_391) ;  /* 0xfffffffc00f08947 */ /* 0x002fea000383ffff */
[----:B------:R-:W-:Y:S05]  /*fda0*/  BRA `(.L_x_412) ;  /* 0xfffffff800347947 */ /* 0x000fea000383ffff */
.L_x_392:
[----:B0-----:R0:W1:Y:S02]  /*fdb0*/  SYNCS.PHASECHK.TRANS64.TRYWAIT P0, [R9+URZ], R4 ;  /* 0x00000004090075a7 */ /* 0x001064000800017f */
[----:B-1----:R-:W-:Y:S05]  /*fdc0*/  @!P0 NANOSLEEP.SYNCS 0x989680 ;  /* 0x009896800000895d */ /* 0x002fea0003900000 */
[----:B------:R-:W1:Y:S02]  /*fdd0*/  @!P0 SYNCS.PHASECHK.TRANS64 P0, [R9+URZ], R4 ;  /* 0x00000004090085a7 */ /* 0x000e64000800007f */
[----:B-1----:R-:W-:Y:S05]  /*fde0*/  @!P0 BRA `(.L_x_392) ;  /* 0xfffffffc00f08947 */ /* 0x002fea000383ffff */
[----:B------:R-:W-:Y:S05]  /*fdf0*/  BRA `(.L_x_413) ;  /* 0xfffffff800447947 */ /* 0x000fea000383ffff */
.L_x_393:
[----:B0-----:R0:W1:Y:S02]  /*fe00*/  SYNCS.PHASECHK.TRANS64.TRYWAIT P0, [R8+URZ], R5 ;  /* 0x00000005080075a7 */ /* 0x001064000800017f */
[----:B-1----:R-:W-:Y:S05]  /*fe10*/  @!P0 NANOSLEEP.SYNCS 0x989680 ;  /* 0x009896800000895d */ /* 0x002fea0003900000 */
[----:B------:R-:W1:Y:S02]  /*fe20*/  @!P0 SYNCS.PHASECHK.TRANS64 P0, [R8+URZ], R5 ;  /* 0x00000005080085a7 */ /* 0x000e64000800007f */
[----:B-1----:R-:W-:Y:S05]  /*fe30*/  @!P0 BRA `(.L_x_393) ;  /* 0xfffffffc00f08947 */ /* 0x002fea000383ffff */
[----:B------:R-:W-:Y:S05]  /*fe40*/  BRA `(.L_x_414) ;  /* 0xfffffff800547947 */ /* 0x000fea000383ffff */
.L_x_394:
[----:B-1----:R1:W2:Y:S02]  /*fe50*/  SYNCS.PHASECHK.TRANS64.TRYWAIT P0, [R11+URZ], R6 ;  /* 0x000000060b0075a7 */ /* 0x0022a4000800017f */
[----:B--2---:R-:W-:Y:S05]  /*fe60*/  @!P0 NANOSLEEP.SYNCS 0x989680 ;  /* 0x009896800000895d */ /* 0x004fea0003900000 */
[----:B------:R-:W2:Y:S02]  /*fe70*/  @!P0 SYNCS.PHASECHK.TRANS64 P0, [R11+URZ], R6 ;  /* 0x000000060b0085a7 */ /* 0x000ea4000800007f */
[----:B--2---:R-:W-:Y:S05]  /*fe80*/  @!P0 BRA `(.L_x_394) ;  /* 0xfffffffc00f08947 */ /* 0x004fea000383ffff */
[----:B------:R-:W-:Y:S05]  /*fe90*/  BRA `(.L_x_415) ;  /* 0xfffffff8005c7947 */ /* 0x000fea000383ffff */
.L_x_416:
[----:B------:R-:W-:-:S00]  /*fea0*/  BRA `(.L_x_416) ;  /* 0xfffffffc00fc7947 */ /* 0x000fc0000383ffff */
[----:B------:R-:W-:-:S00]  /*feb0*/  NOP ;  /* 0x0000000000007918 */ /* 0x000fc00000000000 */
        /* <DEDUP_REMOVED lines=12> */
.L_x_417:


//--------------------- .nv.global.init           --------------------------
	.section	.nv.global.init,"aw",@progbits
.nv.global.init:
	.type		$str$22,@object
	.size		$str$22,($str$23 - $str$22)
$str$22:
        /*0000*/ 	.byte	0x6b, 0x5f, 0x74, 0x69, 0x6c, 0x65, 0x5f, 0x63, 0x6f, 0x75, 0x6e, 0x74, 0x20, 0x3e, 0x3d, 0x20
        /*0010*/ 	.byte	0x31, 0x00
	.type		$str$23,@object
	.size		$str$23,(__unnamed_1 - $str$23)
$str$23:
        /*0012*/ 	.byte	0x2f, 0x74, 0x6d, 0x70, 0x2f, 0x63, 0x75, 0x74, 0x6c, 0x61, 0x73, 0x73, 0x5f, 0x73, 0x77, 0x65
        /*0022*/ 	.byte	0x65, 0x70, 0x5f, 0x73, 0x72, 0x63, 0x2f, 0x69, 0x6e, 0x63, 0x6c, 0x75, 0x64, 0x65, 0x2f, 0x63
        /*0032*/ 	.byte	0x75, 0x74, 0x6c, 0x61, 0x73, 0x73, 0x2f, 0x67, 0x65, 0x6d, 0x6d, 0x2f, 0x63, 0x6f, 0x6c, 0x6c
        /*0042*/ 	.byte	0x65, 0x63, 0x74, 0x69, 0x76, 0x65, 0x2f, 0x73, 0x6d, 0x39, 0x30, 0x5f, 0x6d, 0x6d, 0x61, 0x5f
        /*0052*/ 	.byte	0x74, 0x6d, 0x61, 0x5f, 0x67, 0x6d, 0x6d, 0x61, 0x5f, 0x73, 0x73, 0x5f, 0x77, 0x61, 0x72, 0x70
        /*0062*/ 	.byte	0x73, 0x70, 0x65, 0x63, 0x69, 0x61, 0x6c, 0x69, 0x7a, 0x65, 0x64, 0x2e, 0x68, 0x70, 0x70, 0x00
	.type		__unnamed_1,@object
	.size		__unnamed_1,(.L_0 - __unnamed_1)
__unnamed_1:
        /*0072*/ 	.byte	0x76, 0x6f, 0x69, 0x64, 0x20, 0x63, 0x75, 0x74, 0x6c, 0x61, 0x73, 0x73, 0x3a, 0x3a, 0x67, 0x65
        /* <DEDUP_REMOVED lines=180> */
        /*0bc2*/ 	.byte	0x74, 0x69, 0x74, 0x79, 0x5d, 0x00
.L_0:


//--------------------- .nv.shared._ZN7cutlass13device_kernelINS_4gemm6kernel13GemmUniversalIN4cute5tupleIJiiiiEEENS1_10collective13CollectiveMmaINS1_34MainloopSm90TmaGmmaWarpSpecializedILi14ENS5_IJNS4_1CILi1EEESB_SB_EEENS1_35KernelTmaWarpSpecializedCooperativeEEENS5_IJNSA_ILi384EEENSA_ILi112EEENSA_ILi16EEEEEENS_10bfloat16_tENS5_IJlSB_lEEESJ_SK_NS4_8TiledMMAINS4_8MMA_AtomIJNS4_4SM904GMMA27MMA_64x16x16_F32BF16BF16_SSILNSO_5MajorE0ELSQ_0ELNSO_7ScaleInE1ELSR_1EEEEEENS4_6LayoutINS5_IJNSA_ILi2EEESB_SB_EEENS5_IJSB_NSA_ILi0EEESX_EEEEENS5_IJNS4_10UnderscoreES10_S10_EEEEENS4_13SM90_TMA_LOADENS4_14ComposedLayoutINS4_7SwizzleILi1ELi4ELi3EEENS4_18smem_ptr_flag_bitsILi16EEENSU_INS5_IJNSA_ILi8EEESH_EEENS5_IJSH_SB_EEEEEEEvNS4_8identityES13_S1D_vS1E_EENS_8epilogue10collective6detail29Sm90TmaWarpSpecializedAdapterINS1H_15DefaultEpilogueISJ_SK_SK_NS1G_6thread17LinearCombinationISJ_Li1EffLNS1L_9ScaleType4KindE0ELNS_15FloatRoundStyleE2ESJ_EENS1_15EpilogueDefaultEEEEEvvEEEEvNT_6ParamsE --------------------------
	.section	.nv.shared._ZN7cutlass13device_kernelINS_4gemm6kernel13GemmUniversalIN4cute5tupleIJiiiiEEENS1_10collective13CollectiveMmaINS1_34MainloopSm90TmaGmmaWarpSpecializedILi14ENS5_IJNS4_1CILi1EEESB_SB_EEENS1_35KernelTmaWarpSpecializedCooperativeEEENS5_IJNSA_ILi384EEENSA_ILi112EEENSA_ILi16EEEEEENS_10bfloat16_tENS5_IJlSB_lEEESJ_SK_NS4_8TiledMMAINS4_8MMA_AtomIJNS4_4SM904GMMA27MMA_64x16x16_F32BF16BF16_SSILNSO_5MajorE0ELSQ_0ELNSO_7ScaleInE1ELSR_1EEEEEENS4_6LayoutINS5_IJNSA_ILi2EEESB_SB_EEENS5_IJSB_NSA_ILi0EEESX_EEEEENS5_IJNS4_10UnderscoreES10_S10_EEEEENS4_13SM90_TMA_LOADENS4_14ComposedLayoutINS4_7SwizzleILi1ELi4ELi3EEENS4_18smem_ptr_flag_bitsILi16EEENSU_INS5_IJNSA_ILi8EEESH_EEENS5_IJSH_SB_EEEEEEEvNS4_8identityES13_S1D_vS1E_EENS_8epilogue10collective6detail29Sm90TmaWarpSpecializedAdapterINS1H_15DefaultEpilogueISJ_SK_SK_NS1G_6thread17LinearCombinationISJ_Li1EffLNS1L_9ScaleType4KindE0ELNS_15FloatRoundStyleE2ESJ_EENS1_15EpilogueDefaultEEEEEvvEEEEvNT_6ParamsE,"aw",@nobits
	.sectionflags	@""
	.align	16
	.zero		1024


//--------------------- .nv.shared.reserved.0     --------------------------
	.section	.nv.shared.reserved.0,"aw",@nobits
	.weak		__nv_reservedSMEM_offset_0_alias
	.size		__nv_reservedSMEM_offset_0_alias, 0, 0
	.other		__nv_reservedSMEM_offset_0_alias,@"STO_CUDA_RESERVED_SHARED STV_DEFAULT"
__nv_reservedSMEM_offset_0_alias:
	.zero		0


//--------------------- .nv.global                --------------------------
	.section	.nv.global,"aw",@nobits
.nv.global:
	.type		_ZN39_INTERNAL_0fa26e96_4_k_cu_6e6259a6_99944cute1_E,@object
	.size		_ZN39_INTERNAL_0fa26e96_4_k_cu_6e6259a6_99944cute1_E,(_ZN39_INTERNAL_0fa26e96_4_k_cu_6e6259a6_99944cuda3std3__45__cpo6cbeginE - _ZN39_INTERNAL_0fa26e96_4_k_cu_6e6259a6_99944cute1_E)
_ZN39_INTERNAL_0fa26e96_4_k_cu_6e6259a6_99944cute1_E:
	.zero		1
	.type		_ZN39_INTERNAL_0fa26e96_4_k_cu_6e6259a6_99944cuda3std3__45__cpo6cbeginE,@object
	.size		_ZN39_INTERNAL_0fa26e96_4_k_cu_6e6259a6_99944cuda3std3__45__cpo6cbeginE,(_ZN39_INTERNAL_0fa26e96_4_k_cu_6e6259a6_99944cuda3std3__48in_placeE - _ZN39_INTERNAL_0fa26e96_4_k_cu_6e6259a6_99944cuda3std3__45__cpo6cbeginE)
_ZN39_INTERNAL_0fa26e96_4_k_cu_6e6259a6_99944cuda3std3__45__cpo6cbeginE:
	.zero		1
	.type		_ZN39_INTERNAL_0fa26e96_4_k_cu_6e6259a6_99944cuda3std3__48in_placeE,@object
	.size		_ZN39_INTERNAL_0fa26e96_4_k_cu_6e6259a6_99944cuda3std3__48in_placeE,(_ZN39_INTERNAL_0fa26e96_4_k_cu_6e6259a6_99944cuda3std6ranges3__45__cpo9iter_moveE - _ZN39_INTERNAL_0fa26e96_4_k_cu_6e6259a6_99944cuda3std3__48in_placeE)
_ZN39_INTERNAL_0fa26e96_4_k_cu_6e6259a6_99944cuda3std3__48in_placeE:
	.zero		1
	.type		_ZN39_INTERNAL_0fa26e96_4_k_cu_6e6259a6_99944cuda3std6ranges3__45__cpo9iter_moveE,@object
	.size		_ZN39_INTERNAL_0fa26e96_4_k_cu_6e6259a6_99944cuda3std6ranges3__45__cpo9iter_moveE,(_ZN39_INTERNAL_0fa26e96_4_k_cu_6e6259a6_99944cuda3std3__45__cpo5beginE - _ZN39_INTERNAL_0fa26e96_4_k_cu_6e6259a6_99944cuda3std6ranges3__45__cpo9iter_moveE)
_ZN39_INTERNAL_0fa26e96_4_k_cu_6e6259a6_99944cuda3std6ranges3__45__cpo9iter_moveE:
	.zero		1
	.type		_ZN39_INTERNAL_0fa26e96_4_k_cu_6e6259a6_99944cuda3std3__45__cpo5beginE,@object
	.size		_ZN39_INTERNAL_0fa26e96_4_k_cu_6e6259a6_99944cuda3std3__45__cpo5beginE,(_ZN39_INTERNAL_0fa26e96_4_k_cu_6e6259a6_99944cuda3std3__441_GLOBAL__N__0fa26e96_4_k_cu_6e6259a6_99946ignoreE - _ZN39_INTERNAL_0fa26e96_4_k_cu_6e6259a6_99944cuda3std3__45__cpo5beginE)
_ZN39_INTERNAL_0fa26e96_4_k_cu_6e6259a6_99944cuda3std3__45__cpo5beginE:
	.zero		1
	.type		_ZN39_INTERNAL_0fa26e96_4_k_cu_6e6259a6_99944cuda3std3__441_GLOBAL__N__0fa26e96_4_k_cu_6e6259a6_99946ignoreE,@object
	.size		_ZN39_INTERNAL_0fa26e96_4_k_cu_6e6259a6_99944cuda3std3__441_GLOBAL__N__0fa26e96_4_k_cu_6e6259a6_99946ignoreE,(_ZN39_INTERNAL_0fa26e96_4_k_cu_6e6259a6_99944cute7productE - _ZN39_INTERNAL_0fa26e96_4_k_cu_6e6259a6_99944cuda3std3__441_GLOBAL__N__0fa26e96_4_k_cu_6e6259a6_99946ignoreE)
_ZN39_INTERNAL_0fa26e96_4_k_cu_6e6259a6_99944cuda3std3__441_GLOBAL__N__0fa26e96_4_k_cu_6e6259a6_99946ignoreE:
	.zero		1
	.type		_ZN39_INTERNAL_0fa26e96_4_k_cu_6e6259a6_99944cute7productE,@object
	.size		_ZN39_INTERNAL_0fa26e96_4_k_cu_6e6259a6_99944cute7productE,(_ZN39_INTERNAL_0fa26e96_4_k_cu_6e6259a6_99944cuda3std3__45__cpo3endE - _ZN39_INTERNAL_0fa26e96_4_k_cu_6e6259a6_99944cute7productE)
_ZN39_INTERNAL_0fa26e96_4_k_cu_6e6259a6_99944cute7productE:
	.zero		1
	.type		_ZN39_INTERNAL_0fa26e96_4_k_cu_6e6259a6_99944cuda3std3__45__cpo3endE,@object
	.size		_ZN39_INTERNAL_0fa26e96_4_k_cu_6e6259a6_99944cuda3std3__45__cpo3endE,(_ZN39_INTERNAL_0fa26e96_4_k_cu_6e6259a6_99944cuda3std3__419piecewise_constructE - _ZN39_INTERNAL_0fa26e96_4_k_cu_6e6259a6_99944cuda3std3__45__cpo3endE)
_ZN39_INTERNAL_0fa26e96_4_k_cu_6e6259a6_99944cuda3std3__45__cpo3endE:
	.zero		1
	.type		_ZN39_INTERNAL_0fa26e96_4_k_cu_6e6259a6_99944cuda3std3__419piecewise_constructE,@object
	.size		_ZN39_INTERNAL_0fa26e96_4_k_cu_6e6259a6_99944cuda3std3__419piecewise_constructE,(_ZN39_INTERNAL_0fa26e96_4_k_cu_6e6259a6_99944cuda3std3__45__cpo4cendE - _ZN39_INTERNAL_0fa26e96_4_k_cu_6e6259a6_99944cuda3std3__419piecewise_constructE)
_ZN39_INTERNAL_0fa26e96_4_k_cu_6e6259a6_99944cuda3std3__419piecewise_constructE:
	.zero		1
	.type		_ZN39_INTERNAL_0fa26e96_4_k_cu_6e6259a6_99944cuda3std3__45__cpo4cendE,@object
	.size		_ZN39_INTERNAL_0fa26e96_4_k_cu_6e6259a6_99944cuda3std3__45__cpo4cendE,(_ZN39_INTERNAL_0fa26e96_4_k_cu_6e6259a6_99944cuda3std6ranges3__45__cpo4swapE - _ZN39_INTERNAL_0fa26e96_4_k_cu_6e6259a6_99944cuda3std3__45__cpo4cendE)
_ZN39_INTERNAL_0fa26e96_4_k_cu_6e6259a6_99944cuda3std3__45__cpo4cendE:
	.zero		1
	.type		_ZN39_INTERNAL_0fa26e96_4_k_cu_6e6259a6_99944cuda3std6ranges3__45__cpo4swapE,@object
	.size		_ZN39_INTERNAL_0fa26e96_4_k_cu_6e6259a6_99944cuda3std6ranges3__45__cpo4swapE,(.L_8 - _ZN39_INTERNAL_0fa26e96_4_k_cu_6e6259a6_99944cuda3std6ranges3__45__cpo4swapE)
_ZN39_INTERNAL_0fa26e96_4_k_cu_6e6259a6_99944cuda3std6ranges3__45__cpo4swapE:
	.zero		1
.L_8:


//--------------------- .nv.constant0._ZN7cutlass13device_kernelINS_4gemm6kernel13GemmUniversalIN4cute5tupleIJiiiiEEENS1_10collective13CollectiveMmaINS1_34MainloopSm90TmaGmmaWarpSpecializedILi14ENS5_IJNS4_1CILi1EEESB_SB_EEENS1_35KernelTmaWarpSpecializedCooperativeEEENS5_IJNSA_ILi384EEENSA_ILi112EEENSA_ILi16EEEEEENS_10bfloat16_tENS5_IJlSB_lEEESJ_SK_NS4_8TiledMMAINS4_8MMA_AtomIJNS4_4SM904GMMA27MMA_64x16x16_F32BF16BF16_SSILNSO_5MajorE0ELSQ_0ELNSO_7ScaleInE1ELSR_1EEEEEENS4_6LayoutINS5_IJNSA_ILi2EEESB_SB_EEENS5_IJSB_NSA_ILi0EEESX_EEEEENS5_IJNS4_10UnderscoreES10_S10_EEEEENS4_13SM90_TMA_LOADENS4_14ComposedLayoutINS4_7SwizzleILi1ELi4ELi3EEENS4_18smem_ptr_flag_bitsILi16EEENSU_INS5_IJNSA_ILi8EEESH_EEENS5_IJSH_SB_EEEEEEEvNS4_8identityES13_S1D_vS1E_EENS_8epilogue10collective6detail29Sm90TmaWarpSpecializedAdapterINS1H_15DefaultEpilogueISJ_SK_SK_NS1G_6thread17LinearCombinationISJ_Li1EffLNS1L_9ScaleType4KindE0ELNS_15FloatRoundStyleE2ESJ_EENS1_15EpilogueDefaultEEEEEvvEEEEvNT_6ParamsE --------------------------
	.section	.nv.constant0._ZN7cutlass13device_kernelINS_4gemm6kernel13GemmUniversalIN4cute5tupleIJiiiiEEENS1_10collective13CollectiveMmaINS1_34MainloopSm90TmaGmmaWarpSpecializedILi14ENS5_IJNS4_1CILi1EEESB_SB_EEENS1_35KernelTmaWarpSpecializedCooperativeEEENS5_IJNSA_ILi384EEENSA_ILi112EEENSA_ILi16EEEEEENS_10bfloat16_tENS5_IJlSB_lEEESJ_SK_NS4_8TiledMMAINS4_8MMA_AtomIJNS4_4SM904GMMA27MMA_64x16x16_F32BF16BF16_SSILNSO_5MajorE0ELSQ_0ELNSO_7ScaleInE1ELSR_1EEEEEENS4_6LayoutINS5_IJNSA_ILi2EEESB_SB_EEENS5_IJSB_NSA_ILi0EEESX_EEEEENS5_IJNS4_10UnderscoreES10_S10_EEEEENS4_13SM90_TMA_LOADENS4_14ComposedLayoutINS4_7SwizzleILi1ELi4ELi3EEENS4_18smem_ptr_flag_bitsILi16EEENSU_INS5_IJNSA_ILi8EEESH_EEENS5_IJSH_SB_EEEEEEEvNS4_8identityES13_S1D_vS1E_EENS_8epilogue10collective6detail29Sm90TmaWarpSpecializedAdapterINS1H_15DefaultEpilogueISJ_SK_SK_NS1G_6thread17LinearCombinationISJ_Li1EffLNS1L_9ScaleType4KindE0ELNS_15FloatRoundStyleE2ESJ_EENS1_15EpilogueDefaultEEEEEvvEEEEvNT_6ParamsE,"a",@progbits
	.sectionflags	@""
	.align	4
.nv.constant0._ZN7cutlass13device_kernelINS_4gemm6kernel13GemmUniversalIN4cute5tupleIJiiiiEEENS1_10collective13CollectiveMmaINS1_34MainloopSm90TmaGmmaWarpSpecializedILi14ENS5_IJNS4_1CILi1EEESB_SB_EEENS1_35KernelTmaWarpSpecializedCooperativeEEENS5_IJNSA_ILi384EEENSA_ILi112EEENSA_ILi16EEEEEENS_10bfloat16_tENS5_IJlSB_lEEESJ_SK_NS4_8TiledMMAINS4_8MMA_AtomIJNS4_4SM904GMMA27MMA_64x16x16_F32BF16BF16_SSILNSO_5MajorE0ELSQ_0ELNSO_7ScaleInE1ELSR_1EEEEEENS4_6LayoutINS5_IJNSA_ILi2EEESB_SB_EEENS5_IJSB_NSA_ILi0EEESX_EEEEENS5_IJNS4_10UnderscoreES10_S10_EEEEENS4_13SM90_TMA_LOADENS4_14ComposedLayoutINS4_7SwizzleILi1ELi4ELi3EEENS4_18smem_ptr_flag_bitsILi16EEENSU_INS5_IJNSA_ILi8EEESH_EEENS5_IJSH_SB_EEEEEEEvNS4_8identityES13_S1D_vS1E_EENS_8epilogue10collective6detail29Sm90TmaWarpSpecializedAdapterINS1H_15DefaultEpilogueISJ_SK_SK_NS1G_6thread17LinearCombinationISJ_Li1EffLNS1L_9ScaleType4KindE0ELNS_15FloatRoundStyleE2ESJ_EENS1_15EpilogueDefaultEEEEEvvEEEEvNT_6ParamsE:
	.zero		1664


//--------------------- SYMBOLS --------------------------

	.type		.nv.reservedSmem.offset0,@object
	.size		.nv.reservedSmem.offset0,0x4
	.type		__assertfail,@function
